//
// Generated by NVIDIA NVVM Compiler
//
// Compiler Build ID: CL-36424714
// Cuda compilation tools, release 13.0, V13.0.88
// Based on NVVM 20.0.0
//

.version 9.0
.target sm_100
.address_size 64

	// .globl	mom_batch_f32

.visible .entry mom_batch_f32(
	.param .u64 .ptr .align 1 mom_batch_f32_param_0,
	.param .u64 .ptr .align 1 mom_batch_f32_param_1,
	.param .u32 mom_batch_f32_param_2,
	.param .u32 mom_batch_f32_param_3,
	.param .u32 mom_batch_f32_param_4,
	.param .u64 .ptr .align 1 mom_batch_f32_param_5
)
{
	.reg .pred 	%p<14>;
	.reg .b32 	%r<38>;
	.reg .b32 	%f<4>;
	.reg .b64 	%rd<20>;

	ld.param.u64 	%rd2, [mom_batch_f32_param_0];
	ld.param.u64 	%rd3, [mom_batch_f32_param_1];
	ld.param.u32 	%r21, [mom_batch_f32_param_2];
	ld.param.u32 	%r22, [mom_batch_f32_param_3];
	ld.param.u32 	%r23, [mom_batch_f32_param_4];
	ld.param.u64 	%rd4, [mom_batch_f32_param_5];
	cvta.to.global.u64 	%rd1, %rd4;
	mov.u32 	%r1, %ctaid.x;
	setp.ge.s32 	%p1, %r1, %r23;
	@%p1 bra 	$L__BB0_15;
	cvta.to.global.u64 	%rd5, %rd3;
	mul.lo.s32 	%r2, %r21, %r1;
	mul.wide.u32 	%rd6, %r1, 4;
	add.s64 	%rd7, %rd5, %rd6;
	ld.global.nc.u32 	%r24, [%rd7];
	setp.lt.s32 	%p2, %r22, %r21;
	min.s32 	%r25, %r21, %r24;
	setp.gt.s32 	%p3, %r25, 0;
	and.pred  	%p4, %p3, %p2;
	@%p4 bra 	$L__BB0_5;
	mov.u32 	%r34, %tid.x;
	setp.ge.s32 	%p12, %r34, %r21;
	@%p12 bra 	$L__BB0_15;
	mov.u32 	%r5, %ntid.x;
$L__BB0_4:
	add.s32 	%r32, %r34, %r2;
	mul.wide.s32 	%rd18, %r32, 4;
	add.s64 	%rd19, %rd1, %rd18;
	mov.b32 	%r33, 2143289344;
	st.global.u32 	[%rd19], %r33;
	add.s32 	%r34, %r34, %r5;
	setp.lt.s32 	%p13, %r34, %r21;
	@%p13 bra 	$L__BB0_4;
	bra.uni 	$L__BB0_15;
$L__BB0_5:
	add.s32 	%r8, %r24, %r22;
	setp.lt.s32 	%p5, %r8, %r21;
	@%p5 bra 	$L__BB0_9;
	mov.u32 	%r35, %tid.x;
	setp.ge.u32 	%p6, %r35, %r21;
	@%p6 bra 	$L__BB0_15;
	mov.u32 	%r10, %ntid.x;
$L__BB0_8:
	add.s32 	%r26, %r35, %r2;
	mul.wide.s32 	%rd8, %r26, 4;
	add.s64 	%rd9, %rd1, %rd8;
	mov.b32 	%r27, 2143289344;
	st.global.u32 	[%rd9], %r27;
	add.s32 	%r35, %r35, %r10;
	setp.lt.s32 	%p7, %r35, %r21;
	@%p7 bra 	$L__BB0_8;
	bra.uni 	$L__BB0_15;
$L__BB0_9:
	mov.u32 	%r13, %tid.x;
	setp.ge.s32 	%p8, %r13, %r8;
	@%p8 bra 	$L__BB0_12;
	mov.u32 	%r14, %ntid.x;
	mov.u32 	%r36, %r13;
$L__BB0_11:
	add.s32 	%r28, %r36, %r2;
	mul.wide.s32 	%rd10, %r28, 4;
	add.s64 	%rd11, %rd1, %rd10;
	mov.b32 	%r29, 2143289344;
	st.global.u32 	[%rd11], %r29;
	add.s32 	%r36, %r36, %r14;
	setp.lt.s32 	%p9, %r36, %r8;
	@%p9 bra 	$L__BB0_11;
$L__BB0_12:
	add.s32 	%r37, %r8, %r13;
	setp.ge.s32 	%p10, %r37, %r21;
	@%p10 bra 	$L__BB0_15;
	mov.u32 	%r18, %ntid.x;
$L__BB0_14:
	mul.wide.s32 	%rd14, %r37, 4;
	add.s64 	%rd12, %rd2, %rd14;
	// begin inline asm
	ld.global.nc.f32 %f1, [%rd12];
	// end inline asm
	sub.s32 	%r30, %r37, %r24;
	mul.wide.s32 	%rd15, %r30, 4;
	add.s64 	%rd13, %rd2, %rd15;
	// begin inline asm
	ld.global.nc.f32 %f2, [%rd13];
	// end inline asm
	sub.f32 	%f3, %f1, %f2;
	add.s32 	%r31, %r37, %r2;
	mul.wide.s32 	%rd16, %r31, 4;
	add.s64 	%rd17, %rd1, %rd16;
	st.global.f32 	[%rd17], %f3;
	add.s32 	%r37, %r37, %r18;
	setp.lt.s32 	%p11, %r37, %r21;
	@%p11 bra 	$L__BB0_14;
$L__BB0_15:
	ret;

}
	// .globl	mom_many_series_one_param_f32
.visible .entry mom_many_series_one_param_f32(
	.param .u64 .ptr .align 1 mom_many_series_one_param_f32_param_0,
	.param .u64 .ptr .align 1 mom_many_series_one_param_f32_param_1,
	.param .u32 mom_many_series_one_param_f32_param_2,
	.param .u32 mom_many_series_one_param_f32_param_3,
	.param .u32 mom_many_series_one_param_f32_param_4,
	.param .u64 .ptr .align 1 mom_many_series_one_param_f32_param_5
)
{
	.reg .pred 	%p<29>;
	.reg .b32 	%r<97>;
	.reg .b32 	%f<22>;
	.reg .b64 	%rd<81>;

	ld.param.u64 	%rd3, [mom_many_series_one_param_f32_param_0];
	ld.param.u64 	%rd4, [mom_many_series_one_param_f32_param_1];
	ld.param.u32 	%r42, [mom_many_series_one_param_f32_param_2];
	ld.param.u32 	%r43, [mom_many_series_one_param_f32_param_3];
	ld.param.u32 	%r44, [mom_many_series_one_param_f32_param_4];
	ld.param.u64 	%rd5, [mom_many_series_one_param_f32_param_5];
	cvta.to.global.u64 	%rd1, %rd5;
	min.s32 	%r45, %r42, %r43;
	min.s32 	%r46, %r45, %r44;
	setp.lt.s32 	%p1, %r46, 1;
	@%p1 bra 	$L__BB1_36;
	mov.u32 	%r47, %ctaid.x;
	mov.u32 	%r1, %ntid.x;
	mov.u32 	%r48, %tid.x;
	mad.lo.s32 	%r83, %r47, %r1, %r48;
	setp.ge.s32 	%p2, %r83, %r42;
	@%p2 bra 	$L__BB1_36;
	mov.u32 	%r49, %nctaid.x;
	mul.lo.s32 	%r3, %r1, %r49;
	and.b32  	%r4, %r43, 7;
	and.b32  	%r5, %r43, 3;
	and.b32  	%r6, %r43, 2147483640;
	and.b32  	%r7, %r43, 1;
	shl.b32 	%r8, %r42, 3;
	cvta.to.global.u64 	%rd2, %rd4;
	mul.wide.u32 	%rd77, %r42, 4;
$L__BB1_3:
	mul.wide.s32 	%rd6, %r83, 4;
	add.s64 	%rd7, %rd2, %rd6;
	ld.global.nc.u32 	%r50, [%rd7];
	add.s32 	%r95, %r50, %r44;
	setp.ge.u32 	%p3, %r50, %r43;
	setp.ge.s32 	%p4, %r95, %r43;
	or.pred  	%p5, %p3, %p4;
	@%p5 bra 	$L__BB1_24;
	setp.lt.s32 	%p6, %r95, 1;
	@%p6 bra 	$L__BB1_16;
	and.b32  	%r11, %r95, 7;
	setp.lt.u32 	%p7, %r95, 8;
	mov.b32 	%r85, 0;
	@%p7 bra 	$L__BB1_8;
	and.b32  	%r85, %r95, 2147483640;
	neg.s32 	%r89, %r85;
	mov.u32 	%r88, %r83;
$L__BB1_7:
	.pragma "nounroll";
	mul.wide.s32 	%rd8, %r88, 4;
	add.s64 	%rd9, %rd1, %rd8;
	mov.b32 	%r52, 2143289344;
	st.global.u32 	[%rd9], %r52;
	add.s64 	%rd11, %rd9, %rd77;
	st.global.u32 	[%rd11], %r52;
	add.s64 	%rd12, %rd11, %rd77;
	st.global.u32 	[%rd12], %r52;
	add.s64 	%rd13, %rd12, %rd77;
	st.global.u32 	[%rd13], %r52;
	add.s64 	%rd14, %rd13, %rd77;
	st.global.u32 	[%rd14], %r52;
	add.s64 	%rd15, %rd14, %rd77;
	st.global.u32 	[%rd15], %r52;
	add.s64 	%rd16, %rd15, %rd77;
	st.global.u32 	[%rd16], %r52;
	add.s64 	%rd17, %rd16, %rd77;
	st.global.u32 	[%rd17], %r52;
	add.s32 	%r89, %r89, 8;
	add.s32 	%r88, %r88, %r8;
	setp.eq.s32 	%p8, %r89, 0;
	@%p8 bra 	$L__BB1_8;
	bra.uni 	$L__BB1_7;
$L__BB1_8:
	setp.eq.s32 	%p9, %r11, 0;
	@%p9 bra 	$L__BB1_16;
	and.b32  	%r17, %r95, 3;
	setp.lt.u32 	%p10, %r11, 4;
	@%p10 bra 	$L__BB1_11;
	mad.lo.s32 	%r53, %r85, %r42, %r83;
	mul.wide.s32 	%rd18, %r53, 4;
	add.s64 	%rd19, %rd1, %rd18;
	mov.b32 	%r54, 2143289344;
	st.global.u32 	[%rd19], %r54;
	add.s64 	%rd21, %rd19, %rd77;
	st.global.u32 	[%rd21], %r54;
	add.s64 	%rd22, %rd21, %rd77;
	st.global.u32 	[%rd22], %r54;
	add.s64 	%rd23, %rd22, %rd77;
	st.global.u32 	[%rd23], %r54;
	add.s32 	%r85, %r85, 4;
$L__BB1_11:
	setp.eq.s32 	%p11, %r17, 0;
	@%p11 bra 	$L__BB1_16;
	setp.eq.s32 	%p12, %r17, 1;
	@%p12 bra 	$L__BB1_14;
	mad.lo.s32 	%r55, %r85, %r42, %r83;
	mul.wide.s32 	%rd24, %r55, 4;
	add.s64 	%rd25, %rd1, %rd24;
	mov.b32 	%r56, 2143289344;
	st.global.u32 	[%rd25], %r56;
	add.s64 	%rd27, %rd25, %rd77;
	st.global.u32 	[%rd27], %r56;
	add.s32 	%r85, %r85, 2;
$L__BB1_14:
	and.b32  	%r57, %r95, 1;
	setp.eq.b32 	%p13, %r57, 1;
	not.pred 	%p14, %p13;
	@%p14 bra 	$L__BB1_16;
	mad.lo.s32 	%r58, %r85, %r42, %r83;
	mul.wide.s32 	%rd28, %r58, 4;
	add.s64 	%rd29, %rd1, %rd28;
	mov.b32 	%r59, 2143289344;
	st.global.u32 	[%rd29], %r59;
$L__BB1_16:
	sub.s32 	%r22, %r43, %r95;
	and.b32  	%r23, %r22, 3;
	sub.s32 	%r60, %r95, %r43;
	setp.gt.u32 	%p15, %r60, -4;
	@%p15 bra 	$L__BB1_19;
	and.b32  	%r24, %r22, -4;
	mov.b32 	%r91, 0;
$L__BB1_18:
	.pragma "nounroll";
	mad.lo.s32 	%r62, %r95, %r42, %r83;
	mul.wide.s32 	%rd38, %r62, 4;
	add.s64 	%rd30, %rd3, %rd38;
	// begin inline asm
	ld.global.nc.f32 %f1, [%rd30];
	// end inline asm
	sub.s32 	%r63, %r95, %r44;
	mad.lo.s32 	%r64, %r63, %r42, %r83;
	mul.wide.s32 	%rd39, %r64, 4;
	add.s64 	%rd31, %rd3, %rd39;
	// begin inline asm
	ld.global.nc.f32 %f2, [%rd31];
	// end inline asm
	sub.f32 	%f9, %f1, %f2;
	add.s64 	%rd40, %rd1, %rd38;
	st.global.f32 	[%rd40], %f9;
	add.s64 	%rd32, %rd30, %rd77;
	// begin inline asm
	ld.global.nc.f32 %f3, [%rd32];
	// end inline asm
	add.s64 	%rd33, %rd31, %rd77;
	// begin inline asm
	ld.global.nc.f32 %f4, [%rd33];
	// end inline asm
	sub.f32 	%f10, %f3, %f4;
	add.s64 	%rd42, %rd40, %rd77;
	st.global.f32 	[%rd42], %f10;
	add.s64 	%rd34, %rd32, %rd77;
	// begin inline asm
	ld.global.nc.f32 %f5, [%rd34];
	// end inline asm
	add.s64 	%rd35, %rd33, %rd77;
	// begin inline asm
	ld.global.nc.f32 %f6, [%rd35];
	// end inline asm
	sub.f32 	%f11, %f5, %f6;
	add.s64 	%rd43, %rd42, %rd77;
	st.global.f32 	[%rd43], %f11;
	add.s64 	%rd36, %rd34, %rd77;
	// begin inline asm
	ld.global.nc.f32 %f7, [%rd36];
	// end inline asm
	add.s64 	%rd37, %rd35, %rd77;
	// begin inline asm
	ld.global.nc.f32 %f8, [%rd37];
	// end inline asm
	sub.f32 	%f12, %f7, %f8;
	add.s64 	%rd44, %rd43, %rd77;
	st.global.f32 	[%rd44], %f12;
	add.s32 	%r95, %r95, 4;
	add.s32 	%r91, %r91, 4;
	setp.eq.s32 	%p16, %r91, %r24;
	@%p16 bra 	$L__BB1_19;
	bra.uni 	$L__BB1_18;
$L__BB1_19:
	setp.eq.s32 	%p17, %r23, 0;
	@%p17 bra 	$L__BB1_35;
	setp.eq.s32 	%p18, %r23, 1;
	@%p18 bra 	$L__BB1_22;
	mad.lo.s32 	%r65, %r95, %r42, %r83;
	mul.wide.s32 	%rd49, %r65, 4;
	add.s64 	%rd45, %rd3, %rd49;
	// begin inline asm
	ld.global.nc.f32 %f13, [%rd45];
	// end inline asm
	sub.s32 	%r66, %r95, %r44;
	mad.lo.s32 	%r67, %r66, %r42, %r83;
	mul.wide.s32 	%rd50, %r67, 4;
	add.s64 	%rd46, %rd3, %rd50;
	// begin inline asm
	ld.global.nc.f32 %f14, [%rd46];
	// end inline asm
	sub.f32 	%f17, %f13, %f14;
	add.s64 	%rd51, %rd1, %rd49;
	st.global.f32 	[%rd51], %f17;
	add.s64 	%rd47, %rd45, %rd77;
	// begin inline asm
	ld.global.nc.f32 %f15, [%rd47];
	// end inline asm
	add.s64 	%rd48, %rd46, %rd77;
	// begin inline asm
	ld.global.nc.f32 %f16, [%rd48];
	// end inline asm
	sub.f32 	%f18, %f15, %f16;
	add.s64 	%rd53, %rd51, %rd77;
	st.global.f32 	[%rd53], %f18;
	add.s32 	%r95, %r95, 2;
$L__BB1_22:
	and.b32  	%r68, %r22, 1;
	setp.eq.b32 	%p19, %r68, 1;
	not.pred 	%p20, %p19;
	@%p20 bra 	$L__BB1_35;
	mad.lo.s32 	%r69, %r95, %r42, %r83;
	mul.wide.s32 	%rd56, %r69, 4;
	add.s64 	%rd54, %rd3, %rd56;
	// begin inline asm
	ld.global.nc.f32 %f19, [%rd54];
	// end inline asm
	sub.s32 	%r70, %r95, %r44;
	mad.lo.s32 	%r71, %r70, %r42, %r83;
	mul.wide.s32 	%rd57, %r71, 4;
	add.s64 	%rd55, %rd3, %rd57;
	// begin inline asm
	ld.global.nc.f32 %f20, [%rd55];
	// end inline asm
	sub.f32 	%f21, %f19, %f20;
	add.s64 	%rd58, %rd1, %rd56;
	st.global.f32 	[%rd58], %f21;
	bra.uni 	$L__BB1_35;
$L__BB1_24:
	setp.lt.u32 	%p21, %r43, 8;
	mov.b32 	%r93, 0;
	@%p21 bra 	$L__BB1_27;
	mov.b32 	%r84, 0;
$L__BB1_26:
	.pragma "nounroll";
	mad.lo.s32 	%r74, %r84, %r42, %r83;
	mul.wide.s32 	%rd59, %r74, 4;
	add.s64 	%rd60, %rd1, %rd59;
	mov.b32 	%r75, 2143289344;
	st.global.u32 	[%rd60], %r75;
	add.s64 	%rd62, %rd60, %rd77;
	st.global.u32 	[%rd62], %r75;
	add.s64 	%rd63, %rd62, %rd77;
	st.global.u32 	[%rd63], %r75;
	add.s64 	%rd64, %rd63, %rd77;
	st.global.u32 	[%rd64], %r75;
	add.s64 	%rd65, %rd64, %rd77;
	st.global.u32 	[%rd65], %r75;
	add.s64 	%rd66, %rd65, %rd77;
	st.global.u32 	[%rd66], %r75;
	add.s64 	%rd67, %rd66, %rd77;
	st.global.u32 	[%rd67], %r75;
	add.s64 	%rd68, %rd67, %rd77;
	st.global.u32 	[%rd68], %r75;
	add.s32 	%r84, %r84, 8;
	setp.eq.s32 	%p22, %r84, %r6;
	mov.u32 	%r93, %r6;
	@%p22 bra 	$L__BB1_27;
	bra.uni 	$L__BB1_26;
$L__BB1_27:
	setp.eq.s32 	%p23, %r4, 0;
	@%p23 bra 	$L__BB1_35;
	add.s32 	%r76, %r4, -1;
	setp.lt.u32 	%p24, %r76, 3;
	@%p24 bra 	$L__BB1_30;
	mad.lo.s32 	%r77, %r93, %r42, %r83;
	mul.wide.s32 	%rd69, %r77, 4;
	add.s64 	%rd70, %rd1, %rd69;
	mov.b32 	%r78, 2143289344;
	st.global.u32 	[%rd70], %r78;
	add.s64 	%rd72, %rd70, %rd77;
	st.global.u32 	[%rd72], %r78;
	add.s64 	%rd73, %rd72, %rd77;
	st.global.u32 	[%rd73], %r78;
	add.s64 	%rd74, %rd73, %rd77;
	st.global.u32 	[%rd74], %r78;
	add.s32 	%r93, %r93, 4;
$L__BB1_30:
	setp.eq.s32 	%p25, %r5, 0;
	@%p25 bra 	$L__BB1_35;
	setp.eq.s32 	%p26, %r5, 1;
	@%p26 bra 	$L__BB1_33;
	mad.lo.s32 	%r79, %r93, %r42, %r83;
	mul.wide.s32 	%rd75, %r79, 4;
	add.s64 	%rd76, %rd1, %rd75;
	mov.b32 	%r80, 2143289344;
	st.global.u32 	[%rd76], %r80;
	add.s64 	%rd78, %rd76, %rd77;
	st.global.u32 	[%rd78], %r80;
	add.s32 	%r93, %r93, 2;
$L__BB1_33:
	setp.eq.s32 	%p27, %r7, 0;
	@%p27 bra 	$L__BB1_35;
	mad.lo.s32 	%r81, %r93, %r42, %r83;
	mul.wide.s32 	%rd79, %r81, 4;
	add.s64 	%rd80, %rd1, %rd79;
	mov.b32 	%r82, 2143289344;
	st.global.u32 	[%rd80], %r82;
$L__BB1_35:
	add.s32 	%r83, %r83, %r3;
	setp.lt.s32 	%p28, %r83, %r42;
	@%p28 bra 	$L__BB1_3;
$L__BB1_36:
	ret;

}


// ===== COMPILED SASS (sm_100) =====

	.target	sm_100

	.elftype	@"ET_EXEC"


//--------------------- .note.nv.tkinfo           --------------------------
	.section	.note.nv.tkinfo,"",@"SHT_NOTE"
	.sectionflags	@"SHF_NOTE_NV_TKINFO"
	.tkinfo
        /*0018*/ 	.word	0x00000002
        /*0030*/ 	.string	""
        /*0030*/ 	.string	"ptxas"
        /*0030*/ 	.string	"Cuda compilation tools, release 13.0, V13.0.88"
        /*0030*/ 	.string	"Build cuda_13.0.r13.0/compiler.36424714_0"
        /*0030*/ 	.string	"-arch sm_100 -m 64 "



//--------------------- .note.nv.cuinfo           --------------------------
	.section	.note.nv.cuinfo,"",@"SHT_NOTE"
	.sectionflags	@"SHF_NOTE_NV_CUINFO"
        /*0018*/ 	.short	0x0002
        /*001a*/ 	.short	0x0064
        /*001c*/ 	.short	0x0082
	.zero		2


//--------------------- .nv.info                  --------------------------
	.section	.nv.info,"",@"SHT_CUDA_INFO"
	.align	4


	//----- nvinfo : EIATTR_REGCOUNT
	.align		4
        /*0000*/ 	.byte	0x04, 0x2f
        /*0002*/ 	.short	(.L_1 - .L_0)
	.align		4
.L_0:
        /*0004*/ 	.word	index@(mom_batch_f32)
        /*0008*/ 	.word	0x00000014


	//----- nvinfo : EIATTR_FRAME_SIZE
	.align		4
.L_1:
        /*000c*/ 	.byte	0x04, 0x11
        /*000e*/ 	.short	(.L_3 - .L_2)
	.align		4
.L_2:
        /*0010*/ 	.word	index@(mom_batch_f32)
        /*0014*/ 	.word	0x00000000


	//----- nvinfo : EIATTR_REGCOUNT
	.align		4
.L_3:
        /*0018*/ 	.byte	0x04, 0x2f
        /*001a*/ 	.short	(.L_5 - .L_4)
	.align		4
.L_4:
        /*001c*/ 	.word	index@(mom_many_series_one_param_f32)
        /*0020*/ 	.word	0x00000020


	//----- nvinfo : EIATTR_FRAME_SIZE
	.align		4
.L_5:
        /*0024*/ 	.byte	0x04, 0x11
        /*0026*/ 	.short	(.L_7 - .L_6)
	.align		4
.L_6:
        /*0028*/ 	.word	index@(mom_many_series_one_param_f32)
        /*002c*/ 	.word	0x00000000


	//----- nvinfo : EIATTR_MIN_STACK_SIZE
	.align		4
.L_7:
        /*0030*/ 	.byte	0x04, 0x12
        /*0032*/ 	.short	(.L_9 - .L_8)
	.align		4
.L_8:
        /*0034*/ 	.word	index@(mom_many_series_one_param_f32)
        /*0038*/ 	.word	0x00000000


	//----- nvinfo : EIATTR_MIN_STACK_SIZE
	.align		4
.L_9:
        /*003c*/ 	.byte	0x04, 0x12
        /*003e*/ 	.short	(.L_11 - .L_10)
	.align		4
.L_10:
        /*0040*/ 	.word	index@(mom_batch_f32)
        /*0044*/ 	.word	0x00000000
.L_11:


//--------------------- .nv.compat                --------------------------
	.section	.nv.compat,"",@"SHT_CUDA_COMPAT_INFO"
	.align	4
        /*0000*/ 	.byte	0x02, 0x09, 0x00, 0x00, 0x02, 0x02, 0x01, 0x00, 0x02, 0x05, 0x05, 0x00, 0x03, 0x07, 0x01, 0x01
        /*0010*/ 	.byte	0x02, 0x03, 0x00, 0x00, 0x02, 0x06, 0x01, 0x00, 0x04, 0x0b, 0x08, 0x00, 0x09, 0x00, 0x00, 0x00
        /*0020*/ 	.byte	0x00, 0x00, 0x00, 0x00


//--------------------- .nv.info.mom_many_series_one_param_f32 --------------------------
	.section	.nv.info.mom_many_series_one_param_f32,"",@"SHT_CUDA_INFO"
	.sectionflags	@""
	.align	4


	//----- nvinfo : EIATTR_CUDA_API_VERSION
	.align		4
        /*0000*/ 	.byte	0x04, 0x37
        /*0002*/ 	.short	(.L_13 - .L_12)
.L_12:
        /*0004*/ 	.word	0x00000082


	//----- nvinfo : EIATTR_KPARAM_INFO
	.align		4
.L_13:
        /*0008*/ 	.byte	0x04, 0x17
        /*000a*/ 	.short	(.L_15 - .L_14)
.L_14:
        /*000c*/ 	.word	0x00000000
        /*0010*/ 	.short	0x0005
        /*0012*/ 	.short	0x0020
        /*0014*/ 	.byte	0x00, 0xf5, 0x21, 0x00


	//----- nvinfo : EIATTR_KPARAM_INFO
	.align		4
.L_15:
        /*0018*/ 	.byte	0x04, 0x17
        /*001a*/ 	.short	(.L_17 - .L_16)
.L_16:
        /*001c*/ 	.word	0x00000000
        /*0020*/ 	.short	0x0004
        /*0022*/ 	.short	0x0018
        /*0024*/ 	.byte	0x00, 0xf0, 0x11, 0x00


	//----- nvinfo : EIATTR_KPARAM_INFO
	.align		4
.L_17:
        /*0028*/ 	.byte	0x04, 0x17
        /*002a*/ 	.short	(.L_19 - .L_18)
.L_18:
        /*002c*/ 	.word	0x00000000
        /*0030*/ 	.short	0x0003
        /*0032*/ 	.short	0x0014
        /*0034*/ 	.byte	0x00, 0xf0, 0x11, 0x00


	//----- nvinfo : EIATTR_KPARAM_INFO
	.align		4
.L_19:
        /*0038*/ 	.byte	0x04, 0x17
        /*003a*/ 	.short	(.L_21 - .L_20)
.L_20:
        /*003c*/ 	.word	0x00000000
        /*0040*/ 	.short	0x0002
        /*0042*/ 	.short	0x0010
        /*0044*/ 	.byte	0x00, 0xf0, 0x11, 0x00


	//----- nvinfo : EIATTR_KPARAM_INFO
	.align		4
.L_21:
        /*0048*/ 	.byte	0x04, 0x17
        /*004a*/ 	.short	(.L_23 - .L_22)
.L_22:
        /*004c*/ 	.word	0x00000000
        /*0050*/ 	.short	0x0001
        /*0052*/ 	.short	0x0008
        /*0054*/ 	.byte	0x00, 0xf5, 0x21, 0x00


	//----- nvinfo : EIATTR_KPARAM_INFO
	.align		4
.L_23:
        /*0058*/ 	.byte	0x04, 0x17
        /*005a*/ 	.short	(.L_25 - .L_24)
.L_24:
        /*005c*/ 	.word	0x00000000
        /*0060*/ 	.short	0x0000
        /*0062*/ 	.short	0x0000
        /*0064*/ 	.byte	0x00, 0xf5, 0x21, 0x00


	//----- nvinfo : EIATTR_SPARSE_MMA_MASK
	.align		4
.L_25:
        /*0068*/ 	.byte	0x03, 0x50
        /*006a*/ 	.short	0x0000


	//----- nvinfo : EIATTR_MAXREG_COUNT
	.align		4
        /*006c*/ 	.byte	0x03, 0x1b
        /*006e*/ 	.short	0x00ff


	//----- nvinfo : EIATTR_MERCURY_ISA_VERSION
	.align		4
        /*0070*/ 	.byte	0x03, 0x5f
        /*0072*/ 	.short	0x0101


	//----- nvinfo : EIATTR_VRC_CTA_INIT_COUNT
	.align		4
        /*0074*/ 	.byte	0x02, 0x4a
	.zero		1
	.zero		1


	//----- nvinfo : EIATTR_EXIT_INSTR_OFFSETS
	.align		4
        /*0078*/ 	.byte	0x04, 0x1c
        /*007a*/ 	.short	(.L_27 - .L_26)


	//   ....[0]....
.L_26:
        /*007c*/ 	.word	0x00000050


	//   ....[1]....
        /*0080*/ 	.word	0x000000b0


	//   ....[2]....
        /*0084*/ 	.word	0x00001120


	//----- nvinfo : EIATTR_CRS_STACK_SIZE
	.align		4
.L_27:
        /*0088*/ 	.byte	0x04, 0x1e
        /*008a*/ 	.short	(.L_29 - .L_28)
.L_28:
        /*008c*/ 	.word	0x00000000


	//----- nvinfo : EIATTR_CBANK_PARAM_SIZE
	.align		4
.L_29:
        /*0090*/ 	.byte	0x03, 0x19
        /*0092*/ 	.short	0x0028


	//----- nvinfo : EIATTR_PARAM_CBANK
	.align		4
        /*0094*/ 	.byte	0x04, 0x0a
        /*0096*/ 	.short	(.L_31 - .L_30)
	.align		4
.L_30:
        /*0098*/ 	.word	index@(.nv.constant0.mom_many_series_one_param_f32)
        /*009c*/ 	.short	0x0380
        /*009e*/ 	.short	0x0028


	//----- nvinfo : EIATTR_SW_WAR
	.align		4
.L_31:
        /*00a0*/ 	.byte	0x04, 0x36
        /*00a2*/ 	.short	(.L_33 - .L_32)
.L_32:
        /*00a4*/ 	.word	0x00000008
.L_33:


//--------------------- .nv.info.mom_batch_f32    --------------------------
	.section	.nv.info.mom_batch_f32,"",@"SHT_CUDA_INFO"
	.sectionflags	@""
	.align	4


	//----- nvinfo : EIATTR_CUDA_API_VERSION
	.align		4
        /*0000*/ 	.byte	0x04, 0x37
        /*0002*/ 	.short	(.L_35 - .L_34)
.L_34:
        /*0004*/ 	.word	0x00000082


	//----- nvinfo : EIATTR_KPARAM_INFO
	.align		4
.L_35:
        /*0008*/ 	.byte	0x04, 0x17
        /*000a*/ 	.short	(.L_37 - .L_36)
.L_36:
        /*000c*/ 	.word	0x00000000
        /*0010*/ 	.short	0x0005
        /*0012*/ 	.short	0x0020
        /*0014*/ 	.byte	0x00, 0xf5, 0x21, 0x00


	//----- nvinfo : EIATTR_KPARAM_INFO
	.align		4
.L_37:
        /*0018*/ 	.byte	0x04, 0x17
        /*001a*/ 	.short	(.L_39 - .L_38)
.L_38:
        /*001c*/ 	.word	0x00000000
        /*0020*/ 	.short	0x0004
        /*0022*/ 	.short	0x0018
        /*0024*/ 	.byte	0x00, 0xf0, 0x11, 0x00


	//----- nvinfo : EIATTR_KPARAM_INFO
	.align		4
.L_39:
        /*0028*/ 	.byte	0x04, 0x17
        /*002a*/ 	.short	(.L_41 - .L_40)
.L_40:
        /*002c*/ 	.word	0x00000000
        /*0030*/ 	.short	0x0003
        /*0032*/ 	.short	0x0014
        /*0034*/ 	.byte	0x00, 0xf0, 0x11, 0x00


	//----- nvinfo : EIATTR_KPARAM_INFO
	.align		4
.L_41:
        /*0038*/ 	.byte	0x04, 0x17
        /*003a*/ 	.short	(.L_43 - .L_42)
.L_42:
        /*003c*/ 	.word	0x00000000
        /*0040*/ 	.short	0x0002
        /*0042*/ 	.short	0x0010
        /*0044*/ 	.byte	0x00, 0xf0, 0x11, 0x00


	//----- nvinfo : EIATTR_KPARAM_INFO
	.align		4
.L_43:
        /*0048*/ 	.byte	0x04, 0x17
        /*004a*/ 	.short	(.L_45 - .L_44)
.L_44:
        /*004c*/ 	.word	0x00000000
        /*0050*/ 	.short	0x0001
        /*0052*/ 	.short	0x0008
        /*0054*/ 	.byte	0x00, 0xf5, 0x21, 0x00


	//----- nvinfo : EIATTR_KPARAM_INFO
	.align		4
.L_45:
        /*0058*/ 	.byte	0x04, 0x17
        /*005a*/ 	.short	(.L_47 - .L_46)
.L_46:
        /*005c*/ 	.word	0x00000000
        /*0060*/ 	.short	0x0000
        /*0062*/ 	.short	0x0000
        /*0064*/ 	.byte	0x00, 0xf5, 0x21, 0x00


	//----- nvinfo : EIATTR_SPARSE_MMA_MASK
	.align		4
.L_47:
        /*0068*/ 	.byte	0x03, 0x50
        /*006a*/ 	.short	0x0000


	//----- nvinfo : EIATTR_MAXREG_COUNT
	.align		4
        /*006c*/ 	.byte	0x03, 0x1b
        /*006e*/ 	.short	0x00ff


	//----- nvinfo : EIATTR_MERCURY_ISA_VERSION
	.align		4
        /*0070*/ 	.byte	0x03, 0x5f
        /*0072*/ 	.short	0x0101


	//----- nvinfo : EIATTR_VRC_CTA_INIT_COUNT
	.align		4
        /*0074*/ 	.byte	0x02, 0x4a
	.zero		1
	.zero		1


	//----- nvinfo : EIATTR_EXIT_INSTR_OFFSETS
	.align		4
        /*0078*/ 	.byte	0x04, 0x1c
        /*007a*/ 	.short	(.L_49 - .L_48)


	//   ....[0]....
.L_48:
        /*007c*/ 	.word	0x00000040


	//   ....[1]....
        /*0080*/ 	.word	0x00000100


	//   ....[2]....
        /*0084*/ 	.word	0x000001a0


	//   ....[3]....
        /*0088*/ 	.word	0x00000200


	//   ....[4]....
        /*008c*/ 	.word	0x000002a0


	//   ....[5]....
        /*0090*/ 	.word	0x000003b0


	//   ....[6]....
        /*0094*/ 	.word	0x000004c0


	//----- nvinfo : EIATTR_CRS_STACK_SIZE
	.align		4
.L_49:
        /*0098*/ 	.byte	0x04, 0x1e
        /*009a*/ 	.short	(.L_51 - .L_50)
.L_50:
        /*009c*/ 	.word	0x00000000


	//----- nvinfo : EIATTR_CBANK_PARAM_SIZE
	.align		4
.L_51:
        /*00a0*/ 	.byte	0x03, 0x19
        /*00a2*/ 	.short	0x0028


	//----- nvinfo : EIATTR_PARAM_CBANK
	.align		4
        /*00a4*/ 	.byte	0x04, 0x0a
        /*00a6*/ 	.short	(.L_53 - .L_52)
	.align		4
.L_52:
        /*00a8*/ 	.word	index@(.nv.constant0.mom_batch_f32)
        /*00ac*/ 	.short	0x0380
        /*00ae*/ 	.short	0x0028


	//----- nvinfo : EIATTR_SW_WAR
	.align		4
.L_53:
        /*00b0*/ 	.byte	0x04, 0x36
        /*00b2*/ 	.short	(.L_55 - .L_54)
.L_54:
        /*00b4*/ 	.word	0x00000008
.L_55:


//--------------------- .nv.callgraph             --------------------------
	.section	.nv.callgraph,"",@"SHT_CUDA_CALLGRAPH"
	.align	4
	.sectionentsize	8
	.align		4
        /*0000*/ 	.word	0x00000000
	.align		4
        /*0004*/ 	.word	0xffffffff
	.align		4
        /*0008*/ 	.word	0x00000000
	.align		4
        /*000c*/ 	.word	0xfffffffe
	.align		4
        /*0010*/ 	.word	0x00000000
	.align		4
        /*0014*/ 	.word	0xfffffffd
	.align		4
        /*0018*/ 	.word	0x00000000
	.align		4
        /*001c*/ 	.word	0xfffffffc


//--------------------- .text.mom_many_series_one_param_f32 --------------------------
	.section	.text.mom_many_series_one_param_f32,"ax",@progbits
	.align	128
        .global         mom_many_series_one_param_f32
        .type           mom_many_series_one_param_f32,@function
        .size           mom_many_series_one_param_f32,(.L_x_32 - mom_many_series_one_param_f32)
        .other          mom_many_series_one_param_f32,@"STO_CUDA_ENTRY STV_DEFAULT"
mom_many_series_one_param_f32:
.text.mom_many_series_one_param_f32:
[----:B------:R-:W-:Y:S08]  /*0000*/  LDC R1, c[0x0][0x37c] ;  /* 0x0000df00ff017b82 */ /* 0x000ff00000000800 */
[----:B------:R-:W0:Y:S01]  /*0010*/  LDC.64 R2, c[0x0][0x390] ;  /* 0x0000e400ff027b82 */ /* 0x000e220000000a00 */
[----:B------:R-:W0:Y:S02]  /*0020*/  LDCU UR4, c[0x0][0x398] ;  /* 0x00007300ff0477ac */ /* 0x000e240008000800 */
[----:B0-----:R-:W-:-:S04]  /*0030*/  VIMNMX3 R0, R2, UR4, R3, PT ;  /* 0x0000000402007c0f */ /* 0x001fc8000b800103 */
[----:B------:R-:W-:-:S13]  /*0040*/  ISETP.GE.AND P0, PT, R0, 0x1, PT ;  /* 0x000000010000780c */ /* 0x000fda0003f06270 */
[----:B------:R-:W-:Y:S05]  /*0050*/  @!P0 EXIT ;  /* 0x000000000000894d */ /* 0x000fea0003800000 */
[----:B------:R-:W0:Y:S01]  /*0060*/  S2R R4, SR_TID.X ;  /* 0x0000000000047919 */ /* 0x000e220000002100 */
[----:B------:R-:W0:Y:S08]  /*0070*/  S2UR UR4, SR_CTAID.X ;  /* 0x00000000000479c3 */ /* 0x000e300000002500 */
[----:B------:R-:W0:Y:S02]  /*0080*/  LDC R5, c[0x0][0x360] ;  /* 0x0000d800ff057b82 */ /* 0x000e240000000800 */
[----:B0-----:R-:W-:-:S05]  /*0090*/  IMAD R4, R5, UR4, R4 ;  /* 0x0000000405047c24 */ /* 0x001fca000f8e0204 */
[----:B------:R-:W-:-:S13]  /*00a0*/  ISETP.GE.AND P0, PT, R4, R2, PT ;  /* 0x000000020400720c */ /* 0x000fda0003f06270 */
[----:B------:R-:W-:Y:S05]  /*00b0*/  @P0 EXIT ;  /* 0x000000000000094d */ /* 0x000fea0003800000 */
[----:B------:R-:W0:Y:S01]  /*00c0*/  LDCU UR4, c[0x0][0x370] ;  /* 0x00006e00ff0477ac */ /* 0x000e220008000800 */
[C---:B------:R-:W-:Y:S02]  /*00d0*/  LOP3.LUT R0, R3.reuse, 0x7, RZ, 0xc0, !PT ;  /* 0x0000000703007812 */ /* 0x040fe400078ec0ff */
[C---:B------:R-:W-:Y:S01]  /*00e0*/  LOP3.LUT R2, R3.reuse, 0x3, RZ, 0xc0, !PT ;  /* 0x0000000303027812 */ /* 0x040fe200078ec0ff */
[----:B------:R-:W1:Y:S01]  /*00f0*/  LDCU.64 UR6, c[0x0][0x358] ;  /* 0x00006b00ff0677ac */ /* 0x000e620008000a00 */
[----:B------:R-:W-:Y:S01]  /*0100*/  LOP3.LUT R3, R3, 0x7ffffff8, RZ, 0xc0, !PT ;  /* 0x7ffffff803037812 */ /* 0x000fe200078ec0ff */
[----:B------:R-:W2:Y:S01]  /*0110*/  LDCU UR5, c[0x0][0x398] ;  /* 0x00007300ff0577ac */ /* 0x000ea20008000800 */
[----:B0-----:R-:W-:-:S07]  /*0120*/  IMAD R5, R5, UR4, RZ ;  /* 0x0000000405057c24 */ /* 0x001fce000f8e02ff */
.L_x_21:
[----:B0-----:R-:W0:Y:S01]  /*0130*/  LDC.64 R6, c[0x0][0x388] ;  /* 0x0000e200ff067b82 */ /* 0x001e220000000a00 */
[----:B---3--:R-:W3:Y:S07]  /*0140*/  LDCU UR4, c[0x0][0x398] ;  /* 0x00007300ff0477ac */ /* 0x008eee0008000800 */
[----:B----4-:R-:W4:Y:S01]  /*0150*/  LDC R8, c[0x0][0x394] ;  /* 0x0000e500ff087b82 */ /* 0x010f220000000800 */
[----:B0-----:R-:W-:-:S06]  /*0160*/  IMAD.WIDE R6, R4, 0x4, R6 ;  /* 0x0000000404067825 */ /* 0x001fcc00078e0206 */
[----:B-1----:R-:W3:Y:S01]  /*0170*/  LDG.E.CONSTANT R6, desc[UR6][R6.64] ;  /* 0x0000000606067981 */ /* 0x002ee2000c1e9900 */
[----:B------:R-:W-:Y:S01]  /*0180*/  BSSY.RECONVERGENT B1, `(.L_x_0) ;  /* 0x00000f5000017945 */ /* 0x000fe20003800200 */
[----:B---3--:R-:W-:-:S04]  /*0190*/  IADD3 R7, PT, PT, R6, UR4, RZ ;  /* 0x0000000406077c10 */ /* 0x008fc8000fffe0ff */
[----:B----4-:R-:W-:-:S04]  /*01a0*/  ISETP.GE.AND P0, PT, R7, R8, PT ;  /* 0x000000080700720c */ /* 0x010fc80003f06270 */
[----:B------:R-:W-:-:S13]  /*01b0*/  ISETP.GE.U32.OR P0, PT, R6, R8, P0 ;  /* 0x000000080600720c */ /* 0x000fda0000706470 */
[----:B------:R-:W-:Y:S05]  /*01c0*/  @P0 BRA `(.L_x_1) ;  /* 0x0000000800b40947 */ /* 0x000fea0003800000 */
[----:B------:R-:W-:Y:S01]  /*01d0*/  ISETP.GE.AND P0, PT, R7, 0x1, PT ;  /* 0x000000010700780c */ /* 0x000fe20003f06270 */
[----:B------:R-:W-:-:S12]  /*01e0*/  BSSY.RECONVERGENT B0, `(.L_x_2) ;  /* 0x000004d000007945 */ /* 0x000fd80003800200 */
[----:B------:R-:W-:Y:S05]  /*01f0*/  @!P0 BRA `(.L_x_3) ;  /* 0x00000004002c8947 */ /* 0x000fea0003800000 */
[C---:B------:R-:W-:Y:S01]  /*0200*/  ISETP.GE.U32.AND P1, PT, R7.reuse, 0x8, PT ;  /* 0x000000080700780c */ /* 0x040fe20003f26070 */
[----:B------:R-:W-:Y:S01]  /*0210*/  BSSY.RECONVERGENT B2, `(.L_x_4) ;  /* 0x000001f000027945 */ /* 0x000fe20003800200 */
[----:B------:R-:W-:Y:S01]  /*0220*/  LOP3.LUT R6, R7, 0x7, RZ, 0xc0, !PT ;  /* 0x0000000707067812 */ /* 0x000fe200078ec0ff */
[----:B------:R-:W-:-:S03]  /*0230*/  HFMA2 R25, -RZ, RZ, 0, 0 ;  /* 0x00000000ff197431 */ /* 0x000fc600000001ff */
[----:B------:R-:W-:-:S07]  /*0240*/  ISETP.NE.AND P0, PT, R6, RZ, PT ;  /* 0x000000ff0600720c */ /* 0x000fce0003f05270 */
[----:B------:R-:W-:Y:S06]  /*0250*/  @!P1 BRA `(.L_x_5) ;  /* 0x0000000000689947 */ /* 0x000fec0003800000 */
[----:B------:R-:W0:Y:S01]  /*0260*/  LDC R27, c[0x0][0x390] ;  /* 0x0000e400ff1b7b82 */ /* 0x000e220000000800 */
[----:B------:R-:W-:Y:S02]  /*0270*/  LOP3.LUT R25, R7, 0x7ffffff8, RZ, 0xc0, !PT ;  /* 0x7ffffff807197812 */ /* 0x000fe400078ec0ff */
[----:B------:R-:W-:Y:S02]  /*0280*/  MOV R24, R4 ;  /* 0x0000000400187202 */ /* 0x000fe40000000f00 */
[----:B------:R-:W-:-:S03]  /*0290*/  IADD3 R26, PT, PT, -R25, RZ, RZ ;  /* 0x000000ff191a7210 */ /* 0x000fc60007ffe1ff */
[----:B------:R-:W1:Y:S04]  /*02a0*/  LDC.64 R8, c[0x0][0x3a0] ;  /* 0x0000e800ff087b82 */ /* 0x000e680000000a00 */
.L_x_6:
[----:B-1----:R-:W-:Y:S01]  /*02b0*/  IMAD.WIDE R20, R24, 0x4, R8 ;  /* 0x0000000418147825 */ /* 0x002fe200078e0208 */
[----:B---3--:R-:W-:Y:S02]  /*02c0*/  MOV R29, 0x7fc00000 ;  /* 0x7fc00000001d7802 */ /* 0x008fe40000000f00 */
[----:B------:R-:W-:Y:S02]  /*02d0*/  IADD3 R26, PT, PT, R26, 0x8, RZ ;  /* 0x000000081a1a7810 */ /* 0x000fe40007ffe0ff */
[C---:B0-----:R-:W-:Y:S01]  /*02e0*/  LEA R24, R27.reuse, R24, 0x3 ;  /* 0x000000181b187211 */ /* 0x041fe200078e18ff */
[----:B------:R-:W-:Y:S01]  /*02f0*/  IMAD.WIDE.U32 R18, R27, 0x4, R20 ;  /* 0x000000041b127825 */ /* 0x000fe200078e0014 */
[----:B------:R-:W-:Y:S01]  /*0300*/  STG.E desc[UR6][R20.64], R29 ;  /* 0x0000001d14007986 */ /* 0x000fe2000c101906 */
[----:B------:R-:W-:-:S03]  /*0310*/  ISETP.NE.AND P1, PT, R26, RZ, PT ;  /* 0x000000ff1a00720c */ /* 0x000fc60003f25270 */
[----:B------:R-:W-:Y:S01]  /*0320*/  STG.E desc[UR6][R18.64], R29 ;  /* 0x0000001d12007986 */ /* 0x000fe2000c101906 */
[----:B------:R-:W-:-:S05]  /*0330*/  IMAD.WIDE.U32 R16, R27, 0x4, R18 ;  /* 0x000000041b107825 */ /* 0x000fca00078e0012 */
[----:B------:R0:W-:Y:S01]  /*0340*/  STG.E desc[UR6][R16.64], R29 ;  /* 0x0000001d10007986 */ /* 0x0001e2000c101906 */
        /* <DEDUP_REMOVED lines=8> */
[----:B0-----:R-:W-:-:S05]  /*03d0*/  IMAD.WIDE.U32 R16, R27, 0x4, R22 ;  /* 0x000000041b107825 */ /* 0x001fca00078e0016 */
[----:B------:R3:W-:Y:S01]  /*03e0*/  STG.E desc[UR6][R16.64], R29 ;  /* 0x0000001d10007986 */ /* 0x0007e2000c101906 */
[----:B------:R-:W-:Y:S05]  /*03f0*/  @P1 BRA `(.L_x_6) ;  /* 0xfffffffc00ac1947 */ /* 0x000fea000383ffff */
.L_x_5:
[----:B--2---:R-:W-:Y:S05]  /*0400*/  BSYNC.RECONVERGENT B2 ;  /* 0x0000000000027941 */ /* 0x004fea0003800200 */
.L_x_4:
[----:B------:R-:W-:Y:S05]  /*0410*/  @!P0 BRA `(.L_x_3) ;  /* 0x0000000000a48947 */ /* 0x000fea0003800000 */
[----:B------:R-:W-:Y:S01]  /*0420*/  ISETP.GE.U32.AND P0, PT, R6, 0x4, PT ;  /* 0x000000040600780c */ /* 0x000fe20003f06070 */
[----:B------:R-:W-:Y:S01]  /*0430*/  BSSY.RECONVERGENT B2, `(.L_x_7) ;  /* 0x0000011000027945 */ /* 0x000fe20003800200 */
[----:B---3--:R-:W-:-:S04]  /*0440*/  LOP3.LUT R16, R7, 0x3, RZ, 0xc0, !PT ;  /* 0x0000000307107812 */ /* 0x008fc800078ec0ff */
[----:B------:R-:W-:-:S07]  /*0450*/  ISETP.NE.AND P1, PT, R16, RZ, PT ;  /* 0x000000ff1000720c */ /* 0x000fce0003f25270 */
[----:B------:R-:W-:Y:S06]  /*0460*/  @!P0 BRA `(.L_x_8) ;  /* 0x0000000000348947 */ /* 0x000fec0003800000 */
[----:B------:R-:W0:Y:S01]  /*0470*/  LDC R15, c[0x0][0x390] ;  /* 0x0000e400ff0f7b82 */ /* 0x000e220000000800 */
[----:B------:R-:W-:-:S07]  /*0480*/  MOV R17, 0x7fc00000 ;  /* 0x7fc0000000117802 */ /* 0x000fce0000000f00 */
[----:B------:R-:W1:Y:S01]  /*0490*/  LDC.64 R8, c[0x0][0x3a0] ;  /* 0x0000e800ff087b82 */ /* 0x000e620000000a00 */
[C---:B0-----:R-:W-:Y:S01]  /*04a0*/  IMAD R11, R25.reuse, R15, R4 ;  /* 0x0000000f190b7224 */ /* 0x041fe200078e0204 */
[----:B------:R-:W-:-:S03]  /*04b0*/  IADD3 R25, PT, PT, R25, 0x4, RZ ;  /* 0x0000000419197810 */ /* 0x000fc60007ffe0ff */
[----:B-1----:R-:W-:-:S05]  /*04c0*/  IMAD.WIDE R8, R11, 0x4, R8 ;  /* 0x000000040b087825 */ /* 0x002fca00078e0208 */
[----:B------:R0:W-:Y:S01]  /*04d0*/  STG.E desc[UR6][R8.64], R17 ;  /* 0x0000001108007986 */ /* 0x0001e2000c101906 */
[----:B------:R-:W-:-:S05]  /*04e0*/  IMAD.WIDE.U32 R10, R15, 0x4, R8 ;  /* 0x000000040f0a7825 */ /* 0x000fca00078e0008 */
[----:B------:R0:W-:Y:S01]  /*04f0*/  STG.E desc[UR6][R10.64], R17 ;  /* 0x000000110a007986 */ /* 0x0001e2000c101906 */
[----:B------:R-:W-:-:S05]  /*0500*/  IMAD.WIDE.U32 R12, R15, 0x4, R10 ;  /* 0x000000040f0c7825 */ /* 0x000fca00078e000a */
[----:B------:R0:W-:Y:S01]  /*0510*/  STG.E desc[UR6][R12.64], R17 ;  /* 0x000000110c007986 */ /* 0x0001e2000c101906 */
[----:B------:R-:W-:-:S05]  /*0520*/  IMAD.WIDE.U32 R14, R15, 0x4, R12 ;  /* 0x000000040f0e7825 */ /* 0x000fca00078e000c */
[----:B------:R0:W-:Y:S02]  /*0530*/  STG.E desc[UR6][R14.64], R17 ;  /* 0x000000110e007986 */ /* 0x0001e4000c101906 */
.L_x_8:
[----:B------:R-:W-:Y:S05]  /*0540*/  BSYNC.RECONVERGENT B2 ;  /* 0x0000000000027941 */ /* 0x000fea0003800200 */
.L_x_7:
[----:B------:R-:W-:Y:S05]  /*0550*/  @!P1 BRA `(.L_x_3) ;  /* 0x0000000000549947 */ /* 0x000fea0003800000 */
[----:B------:R-:W-:Y:S01]  /*0560*/  LOP3.LUT R6, R7, 0x1, RZ, 0xc0, !PT ;  /* 0x0000000107067812 */ /* 0x000fe200078ec0ff */
[----:B------:R-:W-:Y:S01]  /*0570*/  BSSY.RECONVERGENT B2, `(.L_x_9) ;  /* 0x000000f000027945 */ /* 0x000fe20003800200 */
[----:B------:R-:W-:Y:S02]  /*0580*/  ISETP.NE.AND P0, PT, R16, 0x1, PT ;  /* 0x000000011000780c */ /* 0x000fe40003f05270 */
[----:B------:R-:W-:-:S13]  /*0590*/  ISETP.NE.U32.AND P1, PT, R6, 0x1, PT ;  /* 0x000000010600780c */ /* 0x000fda0003f25070 */
[----:B------:R-:W1:Y:S08]  /*05a0*/  @!P1 LDC R6, c[0x0][0x390] ;  /* 0x0000e400ff069b82 */ /* 0x000e700000000800 */
[----:B0-----:R-:W0:Y:S01]  /*05b0*/  @!P1 LDC.64 R8, c[0x0][0x3a0] ;  /* 0x0000e800ff089b82 */ /* 0x001e220000000a00 */
[----:B------:R-:W-:Y:S05]  /*05c0*/  @!P0 BRA `(.L_x_10) ;  /* 0x0000000000248947 */ /* 0x000fea0003800000 */
[----:B------:R-:W2:Y:S08]  /*05d0*/  LDC R13, c[0x0][0x390] ;  /* 0x0000e400ff0d7b82 */ /* 0x000eb00000000800 */
[----:B------:R-:W3:Y:S01]  /*05e0*/  LDC.64 R10, c[0x0][0x3a0] ;  /* 0x0000e800ff0a7b82 */ /* 0x000ee20000000a00 */
[C---:B--2---:R-:W-:Y:S01]  /*05f0*/  IMAD R15, R25.reuse, R13, R4 ;  /* 0x0000000d190f7224 */ /* 0x044fe200078e0204 */
[----:B------:R-:W-:-:S03]  /*0600*/  IADD3 R25, PT, PT, R25, 0x2, RZ ;  /* 0x0000000219197810 */ /* 0x000fc60007ffe0ff */
[----:B---3--:R-:W-:Y:S01]  /*0610*/  IMAD.WIDE R10, R15, 0x4, R10 ;  /* 0x000000040f0a7825 */ /* 0x008fe200078e020a */
[----:B------:R-:W-:-:S03]  /*0620*/  MOV R15, 0x7fc00000 ;  /* 0x7fc00000000f7802 */ /* 0x000fc60000000f00 */
[----:B------:R-:W-:Y:S02]  /*0630*/  IMAD.WIDE.U32 R12, R13, 0x4, R10 ;  /* 0x000000040d0c7825 */ /* 0x000fe400078e000a */
[----:B------:R2:W-:Y:S04]  /*0640*/  STG.E desc[UR6][R10.64], R15 ;  /* 0x0000000f0a007986 */ /* 0x0005e8000c101906 */
[----:B------:R2:W-:Y:S02]  /*0650*/  STG.E desc[UR6][R12.64], R15 ;  /* 0x0000000f0c007986 */ /* 0x0005e4000c101906 */
.L_x_10:
[----:B------:R-:W-:Y:S05]  /*0660*/  BSYNC.RECONVERGENT B2 ;  /* 0x0000000000027941 */ /* 0x000fea0003800200 */
.L_x_9:
[----:B-1----:R-:W-:Y:S01]  /*0670*/  @!P1 IMAD R25, R25, R6, R4 ;  /* 0x0000000619199224 */ /* 0x002fe200078e0204 */
[----:B--2---:R-:W-:-:S03]  /*0680*/  @!P1 MOV R11, 0x7fc00000 ;  /* 0x7fc00000000b9802 */ /* 0x004fc60000000f00 */
[----:B0-----:R-:W-:-:S05]  /*0690*/  @!P1 IMAD.WIDE R8, R25, 0x4, R8 ;  /* 0x0000000419089825 */ /* 0x001fca00078e0208 */
[----:B------:R1:W-:Y:S02]  /*06a0*/  @!P1 STG.E desc[UR6][R8.64], R11 ;  /* 0x0000000b08009986 */ /* 0x0003e4000c101906 */
.L_x_3:
[----:B--2---:R-:W-:Y:S05]  /*06b0*/  BSYNC.RECONVERGENT B0 ;  /* 0x0000000000007941 */ /* 0x004fea0003800200 */
.L_x_2:
[----:B------:R-:W0:Y:S01]  /*06c0*/  LDCU UR4, c[0x0][0x394] ;  /* 0x00007280ff0477ac */ /* 0x000e220008000800 */
[----:B------:R-:W-:Y:S01]  /*06d0*/  BSSY.RECONVERGENT B0, `(.L_x_11) ;  /* 0x000002f000007945 */ /* 0x000fe20003800200 */
[C---:B01----:R-:W-:Y:S02]  /*06e0*/  IADD3 R9, PT, PT, R7.reuse, -UR4, RZ ;  /* 0x8000000407097c10 */ /* 0x043fe4000fffe0ff */
[----:B------:R-:W-:Y:S02]  /*06f0*/  IADD3 R6, PT, PT, -R7, UR4, RZ ;  /* 0x0000000407067c10 */ /* 0x000fe4000fffe1ff */
[----:B------:R-:W-:Y:S02]  /*0700*/  ISETP.GT.U32.AND P1, PT, R9, -0x4, PT ;  /* 0xfffffffc0900780c */ /* 0x000fe40003f24070 */
[----:B------:R-:W-:-:S04]  /*0710*/  LOP3.LUT R8, R6, 0x3, RZ, 0xc0, !PT ;  /* 0x0000000306087812 */ /* 0x000fc800078ec0ff */
[----:B------:R-:W-:-:S07]  /*0720*/  ISETP.NE.AND P0, PT, R8, RZ, PT ;  /* 0x000000ff0800720c */ /* 0x000fce0003f05270 */
[----:B------:R-:W-:Y:S06]  /*0730*/  @P1 BRA `(.L_x_12) ;  /* 0x0000000000a01947 */ /* 0x000fec0003800000 */
[----:B------:R-:W0:Y:S01]  /*0740*/  LDC R9, c[0x0][0x390] ;  /* 0x0000e400ff097b82 */ /* 0x000e220000000800 */
[----:B------:R-:W-:Y:S01]  /*0750*/  HFMA2 R21, -RZ, RZ, 0, 0 ;  /* 0x00000000ff157431 */ /* 0x000fe200000001ff */
[----:B------:R-:W-:-:S06]  /*0760*/  LOP3.LUT R20, R6, 0xfffffffc, RZ, 0xc0, !PT ;  /* 0xfffffffc06147812 */ /* 0x000fcc00078ec0ff */
[----:B---3--:R-:W1:Y:S08]  /*0770*/  LDC.64 R12, c[0x0][0x3a0] ;  /* 0x0000e800ff0c7b82 */ /* 0x008e700000000a00 */
[----:B------:R-:W2:Y:S02]  /*0780*/  LDC.64 R10, c[0x0][0x380] ;  /* 0x0000e000ff0a7b82 */ /* 0x000ea40000000a00 */
.L_x_13:
[C---:B0-----:R-:W-:Y:S01]  /*0790*/  IADD3 R14, PT, PT, R7.reuse, -UR5, RZ ;  /* 0x80000005070e7c10 */ /* 0x041fe2000fffe0ff */
[----:B0-----:R-:W-:-:S04]  /*07a0*/  IMAD R29, R7, R9, R4 ;  /* 0x00000009071d7224 */ /* 0x001fc800078e0204 */
[----:B------:R-:W-:Y:S02]  /*07b0*/  IMAD R25, R14, R9, R4 ;  /* 0x000000090e197224 */ /* 0x000fe400078e0204 */
[----:B--2---:R-:W-:-:S04]  /*07c0*/  IMAD.WIDE R22, R29, 0x4, R10 ;  /* 0x000000041d167825 */ /* 0x004fc800078e020a */
[----:B------:R-:W-:Y:S01]  /*07d0*/  IMAD.WIDE R24, R25, 0x4, R10 ;  /* 0x0000000419187825 */ /* 0x000fe200078e020a */
[----:B------:R-:W2:Y:S03]  /*07e0*/  LDG.E.CONSTANT R27, desc[UR6][R22.64] ;  /* 0x00000006161b7981 */ /* 0x000ea6000c1e9900 */
[C---:B------:R-:W-:Y:S01]  /*07f0*/  IMAD.WIDE.U32 R18, R9.reuse, 0x4, R22 ;  /* 0x0000000409127825 */ /* 0x040fe200078e0016 */
[----:B------:R-:W2:Y:S03]  /*0800*/  LDG.E.CONSTANT R26, desc[UR6][R24.64] ;  /* 0x00000006181a7981 */ /* 0x000ea6000c1e9900 */
[C---:B------:R-:W-:Y:S01]  /*0810*/  IMAD.WIDE.U32 R14, R9.reuse, 0x4, R24 ;  /* 0x00000004090e7825 */ /* 0x040fe200078e0018 */
[----:B------:R0:W3:Y:S03]  /*0820*/  LDG.E.CONSTANT R28, desc[UR6][R18.64] ;  /* 0x00000006121c7981 */ /* 0x0000e6000c1e9900 */
[----:B------:R-:W-:-:S04]  /*0830*/  IMAD.WIDE.U32 R16, R9, 0x4, R18 ;  /* 0x0000000409107825 */ /* 0x000fc800078e0012 */
[C---:B0-----:R-:W-:Y:S02]  /*0840*/  IMAD.WIDE.U32 R18, R9.reuse, 0x4, R14 ;  /* 0x0000000409127825 */ /* 0x041fe400078e000e */
[----:B------:R-:W3:Y:S02]  /*0850*/  LDG.E.CONSTANT R15, desc[UR6][R14.64] ;  /* 0x000000060e0f7981 */ /* 0x000ee4000c1e9900 */
[----:B------:R-:W-:-:S04]  /*0860*/  IMAD.WIDE.U32 R22, R9, 0x4, R16 ;  /* 0x0000000409167825 */ /* 0x000fc800078e0010 */
[----:B------:R-:W-:Y:S02]  /*0870*/  IMAD.WIDE.U32 R24, R9, 0x4, R18 ;  /* 0x0000000409187825 */ /* 0x000fe400078e0012 */
[----:B------:R-:W4:Y:S04]  /*0880*/  LDG.E.CONSTANT R22, desc[UR6][R22.64] ;  /* 0x0000000616167981 */ /* 0x000f28000c1e9900 */
[----:B------:R-:W5:Y:S04]  /*0890*/  LDG.E.CONSTANT R14, desc[UR6][R16.64] ;  /* 0x00000006100e7981 */ /* 0x000f68000c1e9900 */
[----:B------:R-:W4:Y:S04]  /*08a0*/  LDG.E.CONSTANT R25, desc[UR6][R24.64] ;  /* 0x0000000618197981 */ /* 0x000f28000c1e9900 */
[----:B------:R1:W5:Y:S02]  /*08b0*/  LDG.E.CONSTANT R17, desc[UR6][R18.64] ;  /* 0x0000000612117981 */ /* 0x000364000c1e9900 */
[----:B-1----:R-:W-:Y:S01]  /*08c0*/  IMAD.WIDE R18, R29, 0x4, R12 ;  /* 0x000000041d127825 */ /* 0x002fe200078e020c */
[----:B------:R-:W-:-:S04]  /*08d0*/  IADD3 R21, PT, PT, R21, 0x4, RZ ;  /* 0x0000000415157810 */ /* 0x000fc80007ffe0ff */
[----:B------:R-:W-:Y:S02]  /*08e0*/  ISETP.NE.AND P1, PT, R21, R20, PT ;  /* 0x000000141500720c */ /* 0x000fe40003f25270 */
[----:B------:R-:W-:Y:S01]  /*08f0*/  IADD3 R7, PT, PT, R7, 0x4, RZ ;  /* 0x0000000407077810 */ /* 0x000fe20007ffe0ff */
[----:B--2---:R-:W-:Y:S01]  /*0900*/  FADD R23, R27, -R26 ;  /* 0x8000001a1b177221 */ /* 0x004fe20000000000 */
[----:B------:R-:W-:-:S04]  /*0910*/  IMAD.WIDE.U32 R26, R9, 0x4, R18 ;  /* 0x00000004091a7825 */ /* 0x000fc800078e0012 */
[----:B------:R0:W-:Y:S01]  /*0920*/  STG.E desc[UR6][R18.64], R23 ;  /* 0x0000001712007986 */ /* 0x0001e2000c101906 */
[----:B---3--:R-:W-:Y:S01]  /*0930*/  FADD R16, R28, -R15 ;  /* 0x8000000f1c107221 */ /* 0x008fe20000000000 */
[----:B------:R-:W-:-:S04]  /*0940*/  IMAD.WIDE.U32 R28, R9, 0x4, R26 ;  /* 0x00000004091c7825 */ /* 0x000fc800078e001a */
[----:B------:R0:W-:Y:S01]  /*0950*/  STG.E desc[UR6][R26.64], R16 ;  /* 0x000000101a007986 */ /* 0x0001e2000c101906 */
[----:B----4-:R-:W-:Y:S01]  /*0960*/  FADD R25, R22, -R25 ;  /* 0x8000001916197221 */ /* 0x010fe20000000000 */
[----:B-----5:R-:W-:Y:S01]  /*0970*/  FADD R17, R14, -R17 ;  /* 0x800000110e117221 */ /* 0x020fe20000000000 */
[----:B------:R-:W-:-:S04]  /*0980*/  IMAD.WIDE.U32 R14, R9, 0x4, R28 ;  /* 0x00000004090e7825 */ /* 0x000fc800078e001c */
[----:B------:R0:W-:Y:S04]  /*0990*/  STG.E desc[UR6][R28.64], R17 ;  /* 0x000000111c007986 */ /* 0x0001e8000c101906 */
[----:B------:R0:W-:Y:S01]  /*09a0*/  STG.E desc[UR6][R14.64], R25 ;  /* 0x000000190e007986 */ /* 0x0001e2000c101906 */
[----:B------:R-:W-:Y:S05]  /*09b0*/  @P1 BRA `(.L_x_13) ;  /* 0xfffffffc00741947 */ /* 0x000fea000383ffff */
.L_x_12:
[----:B------:R-:W-:Y:S05]  /*09c0*/  BSYNC.RECONVERGENT B0 ;  /* 0x0000000000007941 */ /* 0x000fea0003800200 */
.L_x_11:
[----:B------:R-:W-:Y:S05]  /*09d0*/  @!P0 BRA `(.L_x_14) ;  /* 0x0000000400bc8947 */ /* 0x000fea0003800000 */
[----:B------:R-:W-:Y:S01]  /*09e0*/  ISETP.NE.AND P0, PT, R8, 0x1, PT ;  /* 0x000000010800780c */ /* 0x000fe20003f05270 */
[----:B------:R-:W-:Y:S01]  /*09f0*/  BSSY.RECONVERGENT B0, `(.L_x_15) ;  /* 0x000001a000007945 */ /* 0x000fe20003800200 */
[----:B------:R-:W-:-:S04]  /*0a00*/  LOP3.LUT R6, R6, 0x1, RZ, 0xc0, !PT ;  /* 0x0000000106067812 */ /* 0x000fc800078ec0ff */
[----:B------:R-:W-:-:S07]  /*0a10*/  ISETP.NE.U32.AND P1, PT, R6, 0x1, PT ;  /* 0x000000010600780c */ /* 0x000fce0003f25070 */
[----:B------:R-:W-:Y:S06]  /*0a20*/  @!P0 BRA `(.L_x_16) ;  /* 0x0000000000588947 */ /* 0x000fec0003800000 */
[----:B0--3--:R-:W0:Y:S01]  /*0a30*/  LDC R23, c[0x0][0x390] ;  /* 0x0000e400ff177b82 */ /* 0x009e220000000800 */
[----:B------:R-:W1:Y:S07]  /*0a40*/  LDCU UR4, c[0x0][0x398] ;  /* 0x00007300ff0477ac */ /* 0x000e6e0008000800 */
[----:B------:R-:W2:Y:S08]  /*0a50*/  LDC.64 R14, c[0x0][0x380] ;  /* 0x0000e000ff0e7b82 */ /* 0x000eb00000000a00 */
[----:B------:R-:W3:Y:S01]  /*0a60*/  LDC.64 R10, c[0x0][0x3a0] ;  /* 0x0000e800ff0a7b82 */ /* 0x000ee20000000a00 */
[C---:B-1----:R-:W-:Y:S01]  /*0a70*/  IADD3 R9, PT, PT, R7.reuse, -UR4, RZ ;  /* 0x8000000407097c10 */ /* 0x042fe2000fffe0ff */
[----:B0-----:R-:W-:-:S04]  /*0a80*/  IMAD R19, R7, R23, R4 ;  /* 0x0000001707137224 */ /* 0x001fc800078e0204 */
[----:B------:R-:W-:Y:S02]  /*0a90*/  IMAD R9, R9, R23, R4 ;  /* 0x0000001709097224 */ /* 0x000fe400078e0204 */
[----:B--2---:R-:W-:-:S04]  /*0aa0*/  IMAD.WIDE R12, R19, 0x4, R14 ;  /* 0x00000004130c7825 */ /* 0x004fc800078e020e */
[----:B------:R-:W-:-:S04]  /*0ab0*/  IMAD.WIDE R14, R9, 0x4, R14 ;  /* 0x00000004090e7825 */ /* 0x000fc800078e020e */
[C---:B------:R-:W-:Y:S02]  /*0ac0*/  IMAD.WIDE.U32 R16, R23.reuse, 0x4, R12 ;  /* 0x0000000417107825 */ /* 0x040fe400078e000c */
[----:B------:R-:W2:Y:S02]  /*0ad0*/  LDG.E.CONSTANT R12, desc[UR6][R12.64] ;  /* 0x000000060c0c7981 */ /* 0x000ea4000c1e9900 */
[----:B------:R-:W-:Y:S02]  /*0ae0*/  IMAD.WIDE.U32 R8, R23, 0x4, R14 ;  /* 0x0000000417087825 */ /* 0x000fe400078e000e */
[----:B------:R-:W2:Y:S04]  /*0af0*/  LDG.E.CONSTANT R15, desc[UR6][R14.64] ;  /* 0x000000060e0f7981 */ /* 0x000ea8000c1e9900 */
[----:B------:R-:W4:Y:S04]  /*0b00*/  LDG.E.CONSTANT R16, desc[UR6][R16.64] ;  /* 0x0000000610107981 */ /* 0x000f28000c1e9900 */
[----:B------:R-:W4:Y:S01]  /*0b10*/  LDG.E.CONSTANT R9, desc[UR6][R8.64] ;  /* 0x0000000608097981 */ /* 0x000f22000c1e9900 */
[----:B---3--:R-:W-:-:S04]  /*0b20*/  IMAD.WIDE R10, R19, 0x4, R10 ;  /* 0x00000004130a7825 */ /* 0x008fc800078e020a */
[----:B------:R-:W-:Y:S01]  /*0b30*/  IMAD.WIDE.U32 R18, R23, 0x4, R10 ;  /* 0x0000000417127825 */ /* 0x000fe200078e000a */
[----:B------:R-:W-:-:S03]  /*0b40*/  IADD3 R7, PT, PT, R7, 0x2, RZ ;  /* 0x0000000207077810 */ /* 0x000fc60007ffe0ff */
[----:B--2---:R-:W-:Y:S01]  /*0b50*/  FADD R21, R12, -R15 ;  /* 0x8000000f0c157221 */ /* 0x004fe20000000000 */
[----:B----4-:R-:W-:-:S04]  /*0b60*/  FADD R23, R16, -R9 ;  /* 0x8000000910177221 */ /* 0x010fc80000000000 */
[----:B------:R1:W-:Y:S04]  /*0b70*/  STG.E desc[UR6][R10.64], R21 ;  /* 0x000000150a007986 */ /* 0x0003e8000c101906 */
[----:B------:R1:W-:Y:S02]  /*0b80*/  STG.E desc[UR6][R18.64], R23 ;  /* 0x0000001712007986 */ /* 0x0003e4000c101906 */
.L_x_16:
[----:B------:R-:W-:Y:S05]  /*0b90*/  BSYNC.RECONVERGENT B0 ;  /* 0x0000000000007941 */ /* 0x000fea0003800200 */
.L_x_15:
[----:B------:R-:W-:Y:S05]  /*0ba0*/  @P1 BRA `(.L_x_14) ;  /* 0x0000000400481947 */ /* 0x000fea0003800000 */
[----:B------:R-:W1:Y:S01]  /*0bb0*/  LDCU UR8, c[0x0][0x398] ;  /* 0x00007300ff0877ac */ /* 0x000e620008000800 */
[----:B------:R-:W2:Y:S01]  /*0bc0*/  LDC.64 R8, c[0x0][0x380] ;  /* 0x0000e000ff087b82 */ /* 0x000ea20000000a00 */
[----:B------:R-:W4:Y:S01]  /*0bd0*/  LDCU UR4, c[0x0][0x390] ;  /* 0x00007200ff0477ac */ /* 0x000f220008000800 */
[C---:B-1-3--:R-:W-:Y:S01]  /*0be0*/  IADD3 R11, PT, PT, R7.reuse, -UR8, RZ ;  /* 0x80000008070b7c10 */ /* 0x04afe2000fffe0ff */
[----:B----4-:R-:W-:-:S04]  /*0bf0*/  IMAD R13, R7, UR4, R4 ;  /* 0x00000004070d7c24 */ /* 0x010fc8000f8e0204 */
[----:B------:R-:W-:Y:S02]  /*0c00*/  IMAD R11, R11, UR4, R4 ;  /* 0x000000040b0b7c24 */ /* 0x000fe4000f8e0204 */
[----:B--2---:R-:W-:-:S04]  /*0c10*/  IMAD.WIDE R6, R13, 0x4, R8 ;  /* 0x000000040d067825 */ /* 0x004fc800078e0208 */
[----:B------:R-:W-:Y:S02]  /*0c20*/  IMAD.WIDE R8, R11, 0x4, R8 ;  /* 0x000000040b087825 */ /* 0x000fe400078e0208 */
[----:B------:R-:W2:Y:S01]  /*0c30*/  LDG.E.CONSTANT R6, desc[UR6][R6.64] ;  /* 0x0000000606067981 */ /* 0x000ea2000c1e9900 */
[----:B------:R-:W1:Y:S03]  /*0c40*/  LDC.64 R10, c[0x0][0x3a0] ;  /* 0x0000e800ff0a7b82 */ /* 0x000e660000000a00 */
[----:B------:R-:W2:Y:S01]  /*0c50*/  LDG.E.CONSTANT R9, desc[UR6][R8.64] ;  /* 0x0000000608097981 */ /* 0x000ea2000c1e9900 */
[----:B-1----:R-:W-:-:S04]  /*0c60*/  IMAD.WIDE R10, R13, 0x4, R10 ;  /* 0x000000040d0a7825 */ /* 0x002fc800078e020a */
[----:B--2---:R-:W-:-:S05]  /*0c70*/  FADD R13, R6, -R9 ;  /* 0x80000009060d7221 */ /* 0x004fca0000000000 */
[----:B------:R2:W-:Y:S01]  /*0c80*/  STG.E desc[UR6][R10.64], R13 ;  /* 0x0000000d0a007986 */ /* 0x0005e2000c101906 */
[----:B------:R-:W-:Y:S05]  /*0c90*/  BRA `(.L_x_14) ;  /* 0x00000004000c7947 */ /* 0x000fea0003800000 */
.L_x_1:
[----:B------:R-:W-:Y:S02]  /*0ca0*/  ISETP.GE.U32.AND P0, PT, R8, 0x8, PT ;  /* 0x000000080800780c */ /* 0x000fe40003f06070 */
[----:B------:R-:W-:-:S11]  /*0cb0*/  MOV R7, RZ ;  /* 0x000000ff00077202 */ /* 0x000fd60000000f00 */
[----:B------:R-:W-:Y:S05]  /*0cc0*/  @!P0 BRA `(.L_x_17) ;  /* 0x0000000000648947 */ /* 0x000fea0003800000 */
[----:B------:R-:W0:Y:S01]  /*0cd0*/  LDC R25, c[0x0][0x390] ;  /* 0x0000e400ff197b82 */ /* 0x000e220000000800 */
[----:B------:R-:W-:-:S07]  /*0ce0*/  UMOV UR4, URZ ;  /* 0x000000ff00047c82 */ /* 0x000fce0008000000 */
[----:B------:R-:W1:Y:S02]  /*0cf0*/  LDC.64 R6, c[0x0][0x3a0] ;  /* 0x0000e800ff067b82 */ /* 0x000e640000000a00 */
.L_x_18:
[----:B0--3--:R-:W-:Y:S01]  /*0d00*/  IMAD R17, R25, UR4, R4 ;  /* 0x0000000419117c24 */ /* 0x009fe2000f8e0204 */
[----:B------:R-:W-:Y:S01]  /*0d10*/  MOV R27, 0x7fc00000 ;  /* 0x7fc00000001b7802 */ /* 0x000fe20000000f00 */
[----:B------:R-:W-:Y:S02]  /*0d20*/  UIADD3 UR4, UPT, UPT, UR4, 0x8, URZ ;  /* 0x0000000804047890 */ /* 0x000fe4000fffe0ff */
[----:B-1----:R-:W-:-:S04]  /*0d30*/  IMAD.WIDE R16, R17, 0x4, R6 ;  /* 0x0000000411107825 */ /* 0x002fc800078e0206 */
[----:B------:R-:W-:Y:S01]  /*0d40*/  ISETP.NE.AND P0, PT, R3, UR4, PT ;  /* 0x0000000403007c0c */ /* 0x000fe2000bf05270 */
        /* <DEDUP_REMOVED lines=15> */
[----:B------:R-:W-:Y:S05]  /*0e40*/  @P0 BRA `(.L_x_18) ;  /* 0xfffffffc00ac0947 */ /* 0x000fea000383ffff */
[----:B------:R-:W-:-:S07]  /*0e50*/  MOV R7, R3 ;  /* 0x0000000300077202 */ /* 0x000fce0000000f00 */
.L_x_17:
[----:B------:R-:W-:-:S13]  /*0e60*/  ISETP.NE.AND P0, PT, R0, RZ, PT ;  /* 0x000000ff0000720c */ /* 0x000fda0003f05270 */
[----:B------:R-:W-:Y:S05]  /*0e70*/  @!P0 BRA `(.L_x_14) ;  /* 0x0000000000948947 */ /* 0x000fea0003800000 */
[----:B------:R-:W-:Y:S02]  /*0e80*/  IADD3 R6, PT, PT, R0, -0x1, RZ ;  /* 0xffffffff00067810 */ /* 0x000fe40007ffe0ff */
[----:B------:R-:W-:Y:S02]  /*0e90*/  ISETP.NE.AND P1, PT, R2, RZ, PT ;  /* 0x000000ff0200720c */ /* 0x000fe40003f25270 */
[----:B------:R-:W-:-:S13]  /*0ea0*/  ISETP.GE.U32.AND P0, PT, R6, 0x3, PT ;  /* 0x000000030600780c */ /* 0x000fda0003f06070 */
[----:B------:R-:W-:Y:S05]  /*0eb0*/  @!P0 BRA `(.L_x_19) ;  /* 0x0000000000348947 */ /* 0x000fea0003800000 */
[----:B---3--:R-:W0:Y:S01]  /*0ec0*/  LDC R15, c[0x0][0x390] ;  /* 0x0000e400ff0f7b82 */ /* 0x008e220000000800 */
        /* <DEDUP_REMOVED lines=12> */
.L_x_19:
[----:B------:R-:W-:Y:S05]  /*0f90*/  @!P1 BRA `(.L_x_14) ;  /* 0x00000000004c9947 */ /* 0x000fea0003800000 */
[----:B------:R-:W1:Y:S01]  /*0fa0*/  LDC R6, c[0x0][0x394] ;  /* 0x0000e500ff067b82 */ /* 0x000e620000000800 */
[----:B------:R-:W-:Y:S02]  /*0fb0*/  ISETP.NE.AND P0, PT, R2, 0x1, PT ;  /* 0x000000010200780c */ /* 0x000fe40003f05270 */
[----:B-1----:R-:W-:-:S13]  /*0fc0*/  LOP3.LUT P1, RZ, R6, 0x1, RZ, 0xc0, !PT ;  /* 0x0000000106ff7812 */ /* 0x002fda000782c0ff */
[----:B------:R-:W1:Y:S08]  /*0fd0*/  @P1 LDC R6, c[0x0][0x390] ;  /* 0x0000e400ff061b82 */ /* 0x000e700000000800 */
[----:B0--3--:R-:W0:Y:S01]  /*0fe0*/  @P1 LDC.64 R8, c[0x0][0x3a0] ;  /* 0x0000e800ff081b82 */ /* 0x009e220000000a00 */
[----:B------:R-:W-:Y:S05]  /*0ff0*/  @!P0 BRA `(.L_x_20) ;  /* 0x0000000000248947 */ /* 0x000fea0003800000 */
[----:B------:R-:W3:Y:S08]  /*1000*/  LDC R13, c[0x0][0x390] ;  /* 0x0000e400ff0d7b82 */ /* 0x000ef00000000800 */
[----:B------:R-:W4:Y:S01]  /*1010*/  LDC.64 R10, c[0x0][0x3a0] ;  /* 0x0000e800ff0a7b82 */ /* 0x000f220000000a00 */
[C---:B---3--:R-:W-:Y:S01]  /*1020*/  IMAD R15, R7.reuse, R13, R4 ;  /* 0x0000000d070f7224 */ /* 0x048fe200078e0204 */
[----:B------:R-:W-:-:S03]  /*1030*/  IADD3 R7, PT, PT, R7, 0x2, RZ ;  /* 0x0000000207077810 */ /* 0x000fc60007ffe0ff */
[----:B----4-:R-:W-:Y:S01]  /*1040*/  IMAD.WIDE R10, R15, 0x4, R10 ;  /* 0x000000040f0a7825 */ /* 0x010fe200078e020a */
[----:B------:R-:W-:-:S03]  /*1050*/  MOV R15, 0x7fc00000 ;  /* 0x7fc00000000f7802 */ /* 0x000fc60000000f00 */
[----:B------:R-:W-:Y:S02]  /*1060*/  IMAD.WIDE.U32 R12, R13, 0x4, R10 ;  /* 0x000000040d0c7825 */ /* 0x000fe400078e000a */
[----:B------:R3:W-:Y:S04]  /*1070*/  STG.E desc[UR6][R10.64], R15 ;  /* 0x0000000f0a007986 */ /* 0x0007e8000c101906 */
[----:B------:R3:W-:Y:S02]  /*1080*/  STG.E desc[UR6][R12.64], R15 ;  /* 0x0000000f0c007986 */ /* 0x0007e4000c101906 */
.L_x_20:
[----:B-1----:R-:W-:Y:S01]  /*1090*/  @P1 IMAD R7, R7, R6, R4 ;  /* 0x0000000607071224 */ /* 0x002fe200078e0204 */
[----:B---3--:R-:W-:-:S03]  /*10a0*/  @P1 MOV R11, 0x7fc00000 ;  /* 0x7fc00000000b1802 */ /* 0x008fc60000000f00 */
[----:B0-----:R-:W-:-:S05]  /*10b0*/  @P1 IMAD.WIDE R8, R7, 0x4, R8 ;  /* 0x0000000407081825 */ /* 0x001fca00078e0208 */
[----:B------:R4:W-:Y:S02]  /*10c0*/  @P1 STG.E desc[UR6][R8.64], R11 ;  /* 0x0000000b08001986 */ /* 0x0009e4000c101906 */
.L_x_14:
[----:B--2---:R-:W-:Y:S05]  /*10d0*/  BSYNC.RECONVERGENT B1 ;  /* 0x0000000000017941 */ /* 0x004fea0003800200 */
.L_x_0:
[----:B------:R-:W2:Y:S01]  /*10e0*/  LDCU UR4, c[0x0][0x390] ;  /* 0x00007200ff0477ac */ /* 0x000ea20008000800 */
[----:B------:R-:W-:-:S04]  /*10f0*/  IADD3 R4, PT, PT, R5, R4, RZ ;  /* 0x0000000405047210 */ /* 0x000fc80007ffe0ff */
[----:B--2---:R-:W-:-:S13]  /*1100*/  ISETP.GE.AND P0, PT, R4, UR4, PT ;  /* 0x0000000404007c0c */ /* 0x004fda000bf06270 */
[----:B------:R-:W-:Y:S05]  /*1110*/  @!P0 BRA `(.L_x_21) ;  /* 0xfffffff000048947 */ /* 0x000fea000383ffff */
[----:B------:R-:W-:Y:S05]  /*1120*/  EXIT ;  /* 0x000000000000794d */ /* 0x000fea0003800000 */
.L_x_22:
[----:B------:R-:W-:-:S00]  /*1130*/  BRA `(.L_x_22) ;  /* 0xfffffffc00fc7947 */ /* 0x000fc0000383ffff */
[----:B------:R-:W-:-:S00]  /*1140*/  NOP ;  /* 0x0000000000007918 */ /* 0x000fc00000000000 */
        /* <DEDUP_REMOVED lines=11> */
.L_x_32:


//--------------------- .text.mom_batch_f32       --------------------------
	.section	.text.mom_batch_f32,"ax",@progbits
	.align	128
        .global         mom_batch_f32
        .type           mom_batch_f32,@function
        .size           mom_batch_f32,(.L_x_33 - mom_batch_f32)
        .other          mom_batch_f32,@"STO_CUDA_ENTRY STV_DEFAULT"
mom_batch_f32:
.text.mom_batch_f32:
[----:B------:R-:W-:Y:S01]  /*0000*/  LDC R1, c[0x0][0x37c] ;  /* 0x0000df00ff017b82 */ /* 0x000fe20000000800 */
[----:B------:R-:W0:Y:S01]  /*0010*/  S2R R3, SR_CTAID.X ;  /* 0x0000000000037919 */ /* 0x000e220000002500 */
[----:B------:R-:W0:Y:S02]  /*0020*/  LDCU UR4, c[0x0][0x398] ;  /* 0x00007300ff0477ac */ /* 0x000e240008000800 */
[----:B0-----:R-:W-:-:S13]  /*0030*/  ISETP.GE.AND P0, PT, R3, UR4, PT ;  /* 0x0000000403007c0c */ /* 0x001fda000bf06270 */
[----:B------:R-:W-:Y:S05]  /*0040*/  @P0 EXIT ;  /* 0x000000000000094d */ /* 0x000fea0003800000 */
[----:B------:R-:W0:Y:S01]  /*0050*/  LDC.64 R6, c[0x0][0x388] ;  /* 0x0000e200ff067b82 */ /* 0x000e220000000a00 */
[----:B------:R-:W1:Y:S07]  /*0060*/  LDCU.64 UR4, c[0x0][0x358] ;  /* 0x00006b00ff0477ac */ /* 0x000e6e0008000a00 */
[----:B------:R-:W2:Y:S01]  /*0070*/  LDC.64 R4, c[0x0][0x390] ;  /* 0x0000e400ff047b82 */ /* 0x000ea20000000a00 */
[----:B0-----:R-:W-:-:S05]  /*0080*/  IMAD.WIDE.U32 R6, R3, 0x4, R6 ;  /* 0x0000000403067825 */ /* 0x001fca00078e0006 */
[----:B-1----:R-:W3:Y:S01]  /*0090*/  LDG.E.CONSTANT R0, desc[UR4][R6.64] ;  /* 0x0000000406007981 */ /* 0x002ee2000c1e9900 */
[-C--:B--2---:R-:W-:Y:S02]  /*00a0*/  ISETP.GE.AND P0, PT, R5, R4.reuse, PT ;  /* 0x000000040500720c */ /* 0x084fe40003f06270 */
[----:B---3--:R-:W-:-:S04]  /*00b0*/  VIMNMX R2, PT, PT, R0, R4, PT ;  /* 0x0000000400027248 */ /* 0x008fc80003fe0100 */
[----:B------:R-:W-:-:S13]  /*00c0*/  ISETP.GT.AND P1, PT, R2, RZ, PT ;  /* 0x000000ff0200720c */ /* 0x000fda0003f24270 */
[----:B------:R-:W-:Y:S05]  /*00d0*/  @!P0 BRA P1, `(.L_x_23) ;  /* 0x0000000000348947 */ /* 0x000fea0000800000 */
[----:B------:R-:W0:Y:S02]  /*00e0*/  S2R R5, SR_TID.X ;  /* 0x0000000000057919 */ /* 0x000e240000002100 */
[----:B0-----:R-:W-:-:S13]  /*00f0*/  ISETP.GE.AND P0, PT, R5, R4, PT ;  /* 0x000000040500720c */ /* 0x001fda0003f06270 */
[----:B------:R-:W-:Y:S05]  /*0100*/  @P0 EXIT ;  /* 0x000000000000094d */ /* 0x000fea0003800000 */
[----:B------:R-:W0:Y:S01]  /*0110*/  LDC.64 R8, c[0x0][0x3a0] ;  /* 0x0000e800ff087b82 */ /* 0x000e220000000a00 */
[----:B------:R-:W-:Y:S01]  /*0120*/  IMAD.MOV.U32 R11, RZ, RZ, 0x7fc00000 ;  /* 0x7fc00000ff0b7424 */ /* 0x000fe200078e00ff */
[----:B------:R-:W1:Y:S06]  /*0130*/  LDCU UR6, c[0x0][0x360] ;  /* 0x00006c00ff0677ac */ /* 0x000e6c0008000800 */
.L_x_24:
[----:B--2---:R-:W-:Y:S01]  /*0140*/  IMAD R7, R3, R4, R5 ;  /* 0x0000000403077224 */ /* 0x004fe200078e0205 */
[----:B-1----:R-:W-:-:S03]  /*0150*/  IADD3 R5, PT, PT, R5, UR6, RZ ;  /* 0x0000000605057c10 */ /* 0x002fc6000fffe0ff */
[----:B0-----:R-:W-:Y:S01]  /*0160*/  IMAD.WIDE R6, R7, 0x4, R8 ;  /* 0x0000000407067825 */ /* 0x001fe200078e0208 */
[----:B------:R-:W-:-:S04]  /*0170*/  ISETP.GE.AND P0, PT, R5, R4, PT ;  /* 0x000000040500720c */ /* 0x000fc80003f06270 */
[----:B------:R2:W-:Y:S09]  /*0180*/  STG.E desc[UR4][R6.64], R11 ;  /* 0x0000000b06007986 */ /* 0x0005f2000c101904 */
[----:B------:R-:W-:Y:S05]  /*0190*/  @!P0 BRA `(.L_x_24) ;  /* 0xfffffffc00e88947 */ /* 0x000fea000383ffff */
[----:B------:R-:W-:Y:S05]  /*01a0*/  EXIT ;  /* 0x000000000000794d */ /* 0x000fea0003800000 */
.L_x_23:
[----:B------:R-:W-:-:S05]  /*01b0*/  IMAD.IADD R5, R0, 0x1, R5 ;  /* 0x0000000100057824 */ /* 0x000fca00078e0205 */
[----:B------:R-:W-:-:S13]  /*01c0*/  ISETP.GE.AND P0, PT, R5, R4, PT ;  /* 0x000000040500720c */ /* 0x000fda0003f06270 */
[----:B------:R-:W-:Y:S05]  /*01d0*/  @!P0 BRA `(.L_x_25) ;  /* 0x0000000000348947 */ /* 0x000fea0003800000 */
[----:B------:R-:W0:Y:S02]  /*01e0*/  S2R R5, SR_TID.X ;  /* 0x0000000000057919 */ /* 0x000e240000002100 */
[----:B0-----:R-:W-:-:S13]  /*01f0*/  ISETP.GE.U32.AND P0, PT, R5, R4, PT ;  /* 0x000000040500720c */ /* 0x001fda0003f06070 */
[----:B------:R-:W-:Y:S05]  /*0200*/  @P0 EXIT ;  /* 0x000000000000094d */ /* 0x000fea0003800000 */
[----:B------:R-:W0:Y:S01]  /*0210*/  LDC.64 R8, c[0x0][0x3a0] ;  /* 0x0000e800ff087b82 */ /* 0x000e220000000a00 */
[----:B------:R-:W-:Y:S01]  /*0220*/  MOV R11, 0x7fc00000 ;  /* 0x7fc00000000b7802 */ /* 0x000fe20000000f00 */
[----:B------:R-:W1:Y:S06]  /*0230*/  LDCU UR6, c[0x0][0x360] ;  /* 0x00006c00ff0677ac */ /* 0x000e6c0008000800 */
.L_x_26:
[----:B--2---:R-:W-:Y:S02]  /*0240*/  IMAD R7, R3, R4, R5 ;  /* 0x0000000403077224 */ /* 0x004fe400078e0205 */
[----:B-1----:R-:W-:Y:S02]  /*0250*/  VIADD R5, R5, UR6 ;  /* 0x0000000605057c36 */ /* 0x002fe40008000000 */
[----:B0-----:R-:W-:-:S03]  /*0260*/  IMAD.WIDE R6, R7, 0x4, R8 ;  /* 0x0000000407067825 */ /* 0x001fc600078e0208 */
[----:B------:R-:W-:Y:S02]  /*0270*/  ISETP.GE.AND P0, PT, R5, R4, PT ;  /* 0x000000040500720c */ /* 0x000fe40003f06270 */
[----:B------:R2:W-:Y:S11]  /*0280*/  STG.E desc[UR4][R6.64], R11 ;  /* 0x0000000b06007986 */ /* 0x0005f6000c101904 */
[----:B------:R-:W-:Y:S05]  /*0290*/  @!P0 BRA `(.L_x_26) ;  /* 0xfffffffc00e88947 */ /* 0x000fea000383ffff */
[----:B------:R-:W-:Y:S05]  /*02a0*/  EXIT ;  /* 0x000000000000794d */ /* 0x000fea0003800000 */
.L_x_25:
[----:B------:R-:W0:Y:S01]  /*02b0*/  S2R R2, SR_TID.X ;  /* 0x0000000000027919 */ /* 0x000e220000002100 */
[----:B------:R-:W-:Y:S01]  /*02c0*/  BSSY.RECONVERGENT B0, `(.L_x_27) ;  /* 0x000000e000007945 */ /* 0x000fe20003800200 */
[----:B0-----:R-:W-:Y:S02]  /*02d0*/  ISETP.GE.AND P1, PT, R2, R5, PT ;  /* 0x000000050200720c */ /* 0x001fe40003f26270 */
[----:B------:R-:W-:-:S04]  /*02e0*/  IADD3 R11, PT, PT, R5, R2, RZ ;  /* 0x00000002050b7210 */ /* 0x000fc80007ffe0ff */
[----:B------:R-:W-:-:S07]  /*02f0*/  ISETP.GE.AND P0, PT, R11, R4, PT ;  /* 0x000000040b00720c */ /* 0x000fce0003f06270 */
[----:B------:R-:W-:Y:S06]  /*0300*/  @P1 BRA `(.L_x_28) ;  /* 0x0000000000241947 */ /* 0x000fec0003800000 */
[----:B------:R-:W0:Y:S01]  /*0310*/  LDC R13, c[0x0][0x360] ;  /* 0x0000d800ff0d7b82 */ /* 0x000e220000000800 */
[----:B------:R-:W-:-:S07]  /*0320*/  IMAD.MOV.U32 R15, RZ, RZ, 0x7fc00000 ;  /* 0x7fc00000ff0f7424 */ /* 0x000fce00078e00ff */
[----:B------:R-:W1:Y:S02]  /*0330*/  LDC.64 R8, c[0x0][0x3a0] ;  /* 0x0000e800ff087b82 */ /* 0x000e640000000a00 */
.L_x_29:
[----:B--2---:R-:W-:Y:S01]  /*0340*/  IMAD R7, R3, R4, R2 ;  /* 0x0000000403077224 */ /* 0x004fe200078e0202 */
[----:B0-----:R-:W-:-:S03]  /*0350*/  IADD3 R2, PT, PT, R13, R2, RZ ;  /* 0x000000020d027210 */ /* 0x001fc60007ffe0ff */
[----:B-1----:R-:W-:Y:S01]  /*0360*/  IMAD.WIDE R6, R7, 0x4, R8 ;  /* 0x0000000407067825 */ /* 0x002fe200078e0208 */
[----:B------:R-:W-:-:S04]  /*0370*/  ISETP.GE.AND P1, PT, R2, R5, PT ;  /* 0x000000050200720c */ /* 0x000fc80003f26270 */
[----:B------:R2:W-:Y:S09]  /*0380*/  STG.E desc[UR4][R6.64], R15 ;  /* 0x0000000f06007986 */ /* 0x0005f2000c101904 */
[----:B------:R-:W-:Y:S05]  /*0390*/  @!P1 BRA `(.L_x_29) ;  /* 0xfffffffc00e89947 */ /* 0x000fea000383ffff */
.L_x_28:
[----:B------:R-:W-:Y:S05]  /*03a0*/  BSYNC.RECONVERGENT B0 ;  /* 0x0000000000007941 */ /* 0x000fea0003800200 */
.L_x_27:
[----:B------:R-:W-:Y:S05]  /*03b0*/  @P0 EXIT ;  /* 0x000000000000094d */ /* 0x000fea0003800000 */
[----:B--2---:R-:W0:Y:S01]  /*03c0*/  LDC.64 R6, c[0x0][0x3a0] ;  /* 0x0000e800ff067b82 */ /* 0x004e220000000a00 */
[----:B------:R-:W-:Y:S01]  /*03d0*/  IMAD.MOV.U32 R5, RZ, RZ, R11 ;  /* 0x000000ffff057224 */ /* 0x000fe200078e000b */
[----:B------:R-:W1:Y:S06]  /*03e0*/  LDCU UR6, c[0x0][0x360] ;  /* 0x00006c00ff0677ac */ /* 0x000e6c0008000800 */
[----:B------:R-:W2:Y:S02]  /*03f0*/  LDC.64 R8, c[0x0][0x380] ;  /* 0x0000e000ff087b82 */ /* 0x000ea40000000a00 */
.L_x_30:
[----:B------:R-:W-:Y:S01]  /*0400*/  IADD3 R13, PT, PT, -R0, R5, RZ ;  /* 0x00000005000d7210 */ /* 0x000fe20007ffe1ff */
[----:B--2---:R-:W-:-:S04]  /*0410*/  IMAD.WIDE R10, R5, 0x4, R8 ;  /* 0x00000004050a7825 */ /* 0x004fc800078e0208 */
[----:B------:R-:W-:Y:S02]  /*0420*/  IMAD.WIDE R12, R13, 0x4, R8 ;  /* 0x000000040d0c7825 */ /* 0x000fe400078e0208 */
[----:B------:R-:W2:Y:S04]  /*0430*/  LDG.E.CONSTANT R10, desc[UR4][R10.64] ;  /* 0x000000040a0a7981 */ /* 0x000ea8000c1e9900 */
[----:B------:R-:W2:Y:S01]  /*0440*/  LDG.E.CONSTANT R13, desc[UR4][R12.64] ;  /* 0x000000040c0d7981 */ /* 0x000ea2000c1e9900 */
[----:B---3--:R-:W-:Y:S02]  /*0450*/  IMAD R15, R3, R4, R5 ;  /* 0x00000004030f7224 */ /* 0x008fe400078e0205 */
[----:B-1----:R-:W-:Y:S02]  /*0460*/  VIADD R5, R5, UR6 ;  /* 0x0000000605057c36 */ /* 0x002fe40008000000 */
[----:B0-----:R-:W-:-:S03]  /*0470*/  IMAD.WIDE R14, R15, 0x4, R6 ;  /* 0x000000040f0e7825 */ /* 0x001fc600078e0206 */
[----:B------:R-:W-:Y:S01]  /*0480*/  ISETP.GE.AND P0, PT, R5, R4, PT ;  /* 0x000000040500720c */ /* 0x000fe20003f06270 */
[----:B--2---:R-:W-:-:S05]  /*0490*/  FADD R17, R10, -R13 ;  /* 0x8000000d0a117221 */ /* 0x004fca0000000000 */
[----:B------:R3:W-:Y:S07]  /*04a0*/  STG.E desc[UR4][R14.64], R17 ;  /* 0x000000110e007986 */ /* 0x0007ee000c101904 */
[----:B------:R-:W-:Y:S05]  /*04b0*/  @!P0 BRA `(.L_x_30) ;  /* 0xfffffffc00d08947 */ /* 0x000fea000383ffff */
[----:B------:R-:W-:Y:S05]  /*04c0*/  EXIT ;  /* 0x000000000000794d */ /* 0x000fea0003800000 */
.L_x_31:
        /* <DEDUP_REMOVED lines=11> */
.L_x_33:


//--------------------- .nv.shared.reserved.0     --------------------------
	.section	.nv.shared.reserved.0,"aw",@nobits
	.weak		__nv_reservedSMEM_offset_0_alias
	.size		__nv_reservedSMEM_offset_0_alias, 0, 64
	.other		__nv_reservedSMEM_offset_0_alias,@"STO_CUDA_RESERVED_SHARED STV_DEFAULT"
__nv_reservedSMEM_offset_0_alias:
	.zero		0
	.zero		64


//--------------------- .nv.constant0.mom_many_series_one_param_f32 --------------------------
	.section	.nv.constant0.mom_many_series_one_param_f32,"a",@progbits
	.sectionflags	@""
	.align	4
.nv.constant0.mom_many_series_one_param_f32:
	.zero		936


//--------------------- .nv.constant0.mom_batch_f32 --------------------------
	.section	.nv.constant0.mom_batch_f32,"a",@progbits
	.sectionflags	@""
	.align	4
.nv.constant0.mom_batch_f32:
	.zero		936


//--------------------- SYMBOLS --------------------------

	.type		.nv.reservedSmem.offset0,@object
	.size		.nv.reservedSmem.offset0,0x4
